	.target	sm_100a

	.elftype	@"ET_EXEC"


//--------------------- .note.nv.tkinfo           --------------------------
	.section	.note.nv.tkinfo,"",@"SHT_NOTE"
	.sectionflags	@"SHF_NOTE_NV_TKINFO"
	.tkinfo
        /*0018*/ 	.word	0x00000002
        /*0030*/ 	.string	""
        /*0030*/ 	.string	"ptxas"
        /*0030*/ 	.string	"Cuda compilation tools, release 13.0, V13.0.88"
        /*0030*/ 	.string	"Build cuda_13.0.r13.0/compiler.36424714_0"
        /*0030*/ 	.string	"-arch sm_100a -m 64 "



//--------------------- .note.nv.cuinfo           --------------------------
	.section	.note.nv.cuinfo,"",@"SHT_NOTE"
	.sectionflags	@"SHF_NOTE_NV_CUINFO"
        /*0018*/ 	.short	0x0002
        /*001a*/ 	.short	0x0064
        /*001c*/ 	.short	0x0082
	.zero		2


//--------------------- .nv.info                  --------------------------
	.section	.nv.info,"",@"SHT_CUDA_INFO"
	.align	4


	//----- nvinfo : EIATTR_REGCOUNT
	.align		4
        /*0000*/ 	.byte	0x04, 0x2f
        /*0002*/ 	.short	(.L_19 - .L_18)
	.align		4
.L_18:
        /*0004*/ 	.word	index@(_ZN7cutlass13device_kernelINS_4gemm6kernel13GemmUniversalIN4cute5tupleIJiiiiEEENS1_10collective13CollectiveMmaINS1_35MainloopSm100TmaUmmaWarpSpecializedILi27ELi2ELi4ENS5_IJNS4_1CILi1EEESB_SB_EEEEENS5_IJNSA_ILi64EEESE_SE_EEENS_12float_e5m2_tENS5_IJlSB_lEEESG_SH_NS4_8TiledMMAINS4_8MMA_AtomIJNS4_10MMA_TraitsINS4_19SM100_MMA_F8F6F4_SSEJSG_SG_fSE_SE_NS4_17integral_constantINS4_4UMMA5MajorELSO_0EEESP_NSM_INSN_7ScaleInELSQ_0EEESR_EEEEEENS4_6LayoutISC_NS5_IJNSA_ILi0EEESV_SV_EEEEENS5_IJNS4_10UnderscoreESY_SY_EEEEENS4_13SM90_TMA_LOADENS4_14ComposedLayoutINS4_7SwizzleILi2ELi4ELi3EEENS4_18smem_ptr_flag_bitsILi8EEENSU_INS5_IJNSA_ILi8EEESE_EEENS5_IJSE_SB_EEEEEEEvNS4_8identityES11_S1B_vS1C_EENS_8epilogue10collective18CollectiveEpilogueINS1E_23Sm100TmaWarpSpecializedILi1ELi1ELi32ELb0ELb0EEEJSF_NS5_IJNSU_ISE_SB_EES1J_EEESG_SH_SG_SH_NS1E_6fusion15FusionCallbacksIS1I_NS1L_17LinearCombinationISG_fSG_fLNS_15FloatRoundStyleE2EEESF_S1K_JEEENS4_5SM1004TMEM4LOAD26SM100_TMEM_LOAD_16dp32b32xES11_S1B_NS4_39AutoVectorizingCopyWithAssumedAlignmentILi128EEENS4_14SM90_TMA_STOREES1B_S1W_S1W_EEEvvEEEEvNT_6ParamsE)
        /*0008*/ 	.word	0x00000078


	//----- nvinfo : EIATTR_FRAME_SIZE
	.align		4
.L_19:
        /*000c*/ 	.byte	0x04, 0x11
        /*000e*/ 	.short	(.L_21 - .L_20)
	.align		4
.L_20:
        /*0010*/ 	.word	index@($__internal_2_$__cuda_sm10x_tcgen05_guardrail_trap_unallocated_columns_being_dealloced)
        /*0014*/ 	.word	0x00000000


	//----- nvinfo : EIATTR_FRAME_SIZE
	.align		4
.L_21:
        /*0018*/ 	.byte	0x04, 0x11
        /*001a*/ 	.short	(.L_23 - .L_22)
	.align		4
.L_22:
        /*001c*/ 	.word	index@($__internal_1_$__cuda_sm10x_tcgen05_guardrail_trap_phase_invalid_during_alloc)
        /*0020*/ 	.word	0x00000000


	//----- nvinfo : EIATTR_FRAME_SIZE
	.align		4
.L_23:
        /*0024*/ 	.byte	0x04, 0x11
        /*0026*/ 	.short	(.L_25 - .L_24)
	.align		4
.L_24:
        /*0028*/ 	.word	index@($__internal_0_$__cuda_sm10x_tcgen05_guardrail_trap_col_being_dealloced_not_returned_by_alloc)
        /*002c*/ 	.word	0x00000000


	//----- nvinfo : EIATTR_FRAME_SIZE
	.align		4
.L_25:
        /*0030*/ 	.byte	0x04, 0x11
        /*0032*/ 	.short	(.L_27 - .L_26)
	.align		4
.L_26:
        /*0034*/ 	.word	index@(_ZN7cutlass13device_kernelINS_4gemm6kernel13GemmUniversalIN4cute5tupleIJiiiiEEENS1_10collective13CollectiveMmaINS1_35MainloopSm100TmaUmmaWarpSpecializedILi27ELi2ELi4ENS5_IJNS4_1CILi1EEESB_SB_EEEEENS5_IJNSA_ILi64EEESE_SE_EEENS_12float_e5m2_tENS5_IJlSB_lEEESG_SH_NS4_8TiledMMAINS4_8MMA_AtomIJNS4_10MMA_TraitsINS4_19SM100_MMA_F8F6F4_SSEJSG_SG_fSE_SE_NS4_17integral_constantINS4_4UMMA5MajorELSO_0EEESP_NSM_INSN_7ScaleInELSQ_0EEESR_EEEEEENS4_6LayoutISC_NS5_IJNSA_ILi0EEESV_SV_EEEEENS5_IJNS4_10UnderscoreESY_SY_EEEEENS4_13SM90_TMA_LOADENS4_14ComposedLayoutINS4_7SwizzleILi2ELi4ELi3EEENS4_18smem_ptr_flag_bitsILi8EEENSU_INS5_IJNSA_ILi8EEESE_EEENS5_IJSE_SB_EEEEEEEvNS4_8identityES11_S1B_vS1C_EENS_8epilogue10collective18CollectiveEpilogueINS1E_23Sm100TmaWarpSpecializedILi1ELi1ELi32ELb0ELb0EEEJSF_NS5_IJNSU_ISE_SB_EES1J_EEESG_SH_SG_SH_NS1E_6fusion15FusionCallbacksIS1I_NS1L_17LinearCombinationISG_fSG_fLNS_15FloatRoundStyleE2EEESF_S1K_JEEENS4_5SM1004TMEM4LOAD26SM100_TMEM_LOAD_16dp32b32xES11_S1B_NS4_39AutoVectorizingCopyWithAssumedAlignmentILi128EEENS4_14SM90_TMA_STOREES1B_S1W_S1W_EEEvvEEEEvNT_6ParamsE)
        /*0038*/ 	.word	0x00000000


	//----- nvinfo : EIATTR_MIN_STACK_SIZE
	.align		4
.L_27:
        /*003c*/ 	.byte	0x04, 0x12
        /*003e*/ 	.short	(.L_29 - .L_28)
	.align		4
.L_28:
        /*0040*/ 	.word	index@(_ZN7cutlass13device_kernelINS_4gemm6kernel13GemmUniversalIN4cute5tupleIJiiiiEEENS1_10collective13CollectiveMmaINS1_35MainloopSm100TmaUmmaWarpSpecializedILi27ELi2ELi4ENS5_IJNS4_1CILi1EEESB_SB_EEEEENS5_IJNSA_ILi64EEESE_SE_EEENS_12float_e5m2_tENS5_IJlSB_lEEESG_SH_NS4_8TiledMMAINS4_8MMA_AtomIJNS4_10MMA_TraitsINS4_19SM100_MMA_F8F6F4_SSEJSG_SG_fSE_SE_NS4_17integral_constantINS4_4UMMA5MajorELSO_0EEESP_NSM_INSN_7ScaleInELSQ_0EEESR_EEEEEENS4_6LayoutISC_NS5_IJNSA_ILi0EEESV_SV_EEEEENS5_IJNS4_10UnderscoreESY_SY_EEEEENS4_13SM90_TMA_LOADENS4_14ComposedLayoutINS4_7SwizzleILi2ELi4ELi3EEENS4_18smem_ptr_flag_bitsILi8EEENSU_INS5_IJNSA_ILi8EEESE_EEENS5_IJSE_SB_EEEEEEEvNS4_8identityES11_S1B_vS1C_EENS_8epilogue10collective18CollectiveEpilogueINS1E_23Sm100TmaWarpSpecializedILi1ELi1ELi32ELb0ELb0EEEJSF_NS5_IJNSU_ISE_SB_EES1J_EEESG_SH_SG_SH_NS1E_6fusion15FusionCallbacksIS1I_NS1L_17LinearCombinationISG_fSG_fLNS_15FloatRoundStyleE2EEESF_S1K_JEEENS4_5SM1004TMEM4LOAD26SM100_TMEM_LOAD_16dp32b32xES11_S1B_NS4_39AutoVectorizingCopyWithAssumedAlignmentILi128EEENS4_14SM90_TMA_STOREES1B_S1W_S1W_EEEvvEEEEvNT_6ParamsE)
        /*0044*/ 	.word	0x00000000
.L_29:


//--------------------- .nv.compat                --------------------------
	.section	.nv.compat,"",@"SHT_CUDA_COMPAT_INFO"
	.align	4
        /*0000*/ 	.byte	0x02, 0x09, 0x01, 0x00, 0x02, 0x02, 0x02, 0x00, 0x02, 0x05, 0x05, 0x00, 0x03, 0x07, 0x01, 0x01
        /*0010*/ 	.byte	0x02, 0x03, 0x01, 0x00, 0x02, 0x06, 0x01, 0x00, 0x04, 0x0b, 0x08, 0x00, 0x09, 0x00, 0x00, 0x00
        /*0020*/ 	.byte	0x00, 0x00, 0x00, 0x00


//--------------------- .nv.info._ZN7cutlass13device_kernelINS_4gemm6kernel13GemmUniversalIN4cute5tupleIJiiiiEEENS1_10collective13CollectiveMmaINS1_35MainloopSm100TmaUmmaWarpSpecializedILi27ELi2ELi4ENS5_IJNS4_1CILi1EEESB_SB_EEEEENS5_IJNSA_ILi64EEESE_SE_EEENS_12float_e5m2_tENS5_IJlSB_lEEESG_SH_NS4_8TiledMMAINS4_8MMA_AtomIJNS4_10MMA_TraitsINS4_19SM100_MMA_F8F6F4_SSEJSG_SG_fSE_SE_NS4_17integral_constantINS4_4UMMA5MajorELSO_0EEESP_NSM_INSN_7ScaleInELSQ_0EEESR_EEEEEENS4_6LayoutISC_NS5_IJNSA_ILi0EEESV_SV_EEEEENS5_IJNS4_10UnderscoreESY_SY_EEEEENS4_13SM90_TMA_LOADENS4_14ComposedLayoutINS4_7SwizzleILi2ELi4ELi3EEENS4_18smem_ptr_flag_bitsILi8EEENSU_INS5_IJNSA_ILi8EEESE_EEENS5_IJSE_SB_EEEEEEEvNS4_8identityES11_S1B_vS1C_EENS_8epilogue10collective18CollectiveEpilogueINS1E_23Sm100TmaWarpSpecializedILi1ELi1ELi32ELb0ELb0EEEJSF_NS5_IJNSU_ISE_SB_EES1J_EEESG_SH_SG_SH_NS1E_6fusion15FusionCallbacksIS1I_NS1L_17LinearCombinationISG_fSG_fLNS_15FloatRoundStyleE2EEESF_S1K_JEEENS4_5SM1004TMEM4LOAD26SM100_TMEM_LOAD_16dp32b32xES11_S1B_NS4_39AutoVectorizingCopyWithAssumedAlignmentILi128EEENS4_14SM90_TMA_STOREES1B_S1W_S1W_EEEvvEEEEvNT_6ParamsE --------------------------
	.section	.nv.info._ZN7cutlass13device_kernelINS_4gemm6kernel13GemmUniversalIN4cute5tupleIJiiiiEEENS1_10collective13CollectiveMmaINS1_35MainloopSm100TmaUmmaWarpSpecializedILi27ELi2ELi4ENS5_IJNS4_1CILi1EEESB_SB_EEEEENS5_IJNSA_ILi64EEESE_SE_EEENS_12float_e5m2_tENS5_IJlSB_lEEESG_SH_NS4_8TiledMMAINS4_8MMA_AtomIJNS4_10MMA_TraitsINS4_19SM100_MMA_F8F6F4_SSEJSG_SG_fSE_SE_NS4_17integral_constantINS4_4UMMA5MajorELSO_0EEESP_NSM_INSN_7ScaleInELSQ_0EEESR_EEEEEENS4_6LayoutISC_NS5_IJNSA_ILi0EEESV_SV_EEEEENS5_IJNS4_10UnderscoreESY_SY_EEEEENS4_13SM90_TMA_LOADENS4_14ComposedLayoutINS4_7SwizzleILi2ELi4ELi3EEENS4_18smem_ptr_flag_bitsILi8EEENSU_INS5_IJNSA_ILi8EEESE_EEENS5_IJSE_SB_EEEEEEEvNS4_8identityES11_S1B_vS1C_EENS_8epilogue10collective18CollectiveEpilogueINS1E_23Sm100TmaWarpSpecializedILi1ELi1ELi32ELb0ELb0EEEJSF_NS5_IJNSU_ISE_SB_EES1J_EEESG_SH_SG_SH_NS1E_6fusion15FusionCallbacksIS1I_NS1L_17LinearCombinationISG_fSG_fLNS_15FloatRoundStyleE2EEESF_S1K_JEEENS4_5SM1004TMEM4LOAD26SM100_TMEM_LOAD_16dp32b32xES11_S1B_NS4_39AutoVectorizingCopyWithAssumedAlignmentILi128EEENS4_14SM90_TMA_STOREES1B_S1W_S1W_EEEvvEEEEvNT_6ParamsE,"",@"SHT_CUDA_INFO"
	.sectionflags	@""
	.align	4


	//----- nvinfo : EIATTR_CUDA_API_VERSION
	.align		4
        /*0000*/ 	.byte	0x04, 0x37
        /*0002*/ 	.short	(.L_31 - .L_30)
.L_30:
        /*0004*/ 	.word	0x00000082


	//----- nvinfo : EIATTR_KPARAM_INFO
	.align		4
.L_31:
        /*0008*/ 	.byte	0x04, 0x17
        /*000a*/ 	.short	(.L_33 - .L_32)
.L_32:
        /*000c*/ 	.word	0x00000000
        /*0010*/ 	.short	0x0000
        /*0012*/ 	.short	0x0000
        /*0014*/ 	.byte	0x00, 0xf0, 0x01, 0x20


	//----- nvinfo : EIATTR_AT_ENTRY_FRAGMENTS
	.align		4
.L_33:
        /*0018*/ 	.byte	0x04, 0x4f
        /*001a*/ 	.short	(.L_35 - .L_34)


	//   ....[0]....
.L_34:
        /*001c*/ 	.word	0x00000006


	//----- nvinfo : EIATTR_RESERVED_SMEM_USED
	.align		4
.L_35:
        /*0020*/ 	.byte	0x01, 0x41
	.zero		2


	//----- nvinfo : EIATTR_SPARSE_MMA_MASK
	.align		4
        /*0024*/ 	.byte	0x03, 0x50
        /*0026*/ 	.short	0x0000


	//----- nvinfo : EIATTR_TCGEN05_1CTA_USED
	.align		4
        /*0028*/ 	.byte	0x01, 0x51
	.zero		2


	//----- nvinfo : EIATTR_MAXREG_COUNT
	.align		4
        /*002c*/ 	.byte	0x03, 0x1b
        /*002e*/ 	.short	0x00ff


	//----- nvinfo : EIATTR_NUM_BARRIERS
	.align		4
        /*0030*/ 	.byte	0x02, 0x4c
        /*0032*/ 	.byte	0x07
	.zero		1


	//----- nvinfo : EIATTR_EXTERNS
	.align		4
        /*0034*/ 	.byte	0x04, 0x0f
        /*0036*/ 	.short	(.L_37 - .L_36)


	//   ....[0]....
	.align		4
.L_36:
        /*0038*/ 	.word	index@(__assertfail)


	//----- nvinfo : EIATTR_MERCURY_ISA_VERSION
	.align		4
.L_37:
        /*003c*/ 	.byte	0x03, 0x5f
        /*003e*/ 	.short	0x0101


	//----- nvinfo : EIATTR_INT_WARP_WIDE_INSTR_OFFSETS
	.align		4
        /*0040*/ 	.byte	0x04, 0x31
        /*0042*/ 	.short	(.L_39 - .L_38)


	//   ....[0]....
.L_38:
        /*0044*/ 	.word	0x00002070


	//   ....[1]....
        /*0048*/ 	.word	0x00004730


	//   ....[2]....
        /*004c*/ 	.word	0x00004750


	//   ....[3]....
        /*0050*/ 	.word	0x00004780


	//   ....[4]....
        /*0054*/ 	.word	0x00005190


	//   ....[5]....
        /*0058*/ 	.word	0x00005280


	//----- nvinfo : EIATTR_COOP_GROUP_MASK_REGIDS
	.align		4
.L_39:
        /*005c*/ 	.byte	0x04, 0x29
        /*005e*/ 	.short	(.L_41 - .L_40)


	//   ....[0]....
.L_40:
        /*0060*/ 	.word	0xffffffff


	//   ....[1]....
        /*0064*/ 	.word	0xffffffff


	//   ....[2]....
        /*0068*/ 	.word	0xffffffff


	//   ....[3]....
        /*006c*/ 	.word	0xffffffff


	//   ....[4]....
        /*0070*/ 	.word	0xffffffff


	//   ....[5]....
        /*0074*/ 	.word	0xffffffff


	//   ....[6]....
        /*0078*/ 	.word	0xffffffff


	//   ....[7]....
        /*007c*/ 	.word	0xffffffff


	//   ....[8]....
        /*0080*/ 	.word	0xffffffff


	//   ....[9]....
        /*0084*/ 	.word	0xffffffff


	//   ....[10]....
        /*0088*/ 	.word	0xffffffff


	//   ....[11]....
        /*008c*/ 	.word	0xffffffff


	//   ....[12]....
        /*0090*/ 	.word	0xffffffff


	//----- nvinfo : EIATTR_COOP_GROUP_INSTR_OFFSETS
	.align		4
.L_41:
        /*0094*/ 	.byte	0x04, 0x28
        /*0096*/ 	.short	(.L_43 - .L_42)


	//   ....[0]....
.L_42:
        /*0098*/ 	.word	0x00000090


	//   ....[1]....
        /*009c*/ 	.word	0x000004d0


	//   ....[2]....
        /*00a0*/ 	.word	0x00000950


	//   ....[3]....
        /*00a4*/ 	.word	0x00000a90


	//   ....[4]....
        /*00a8*/ 	.word	0x00000b90


	//   ....[5]....
        /*00ac*/ 	.word	0x00000d00


	//   ....[6]....
        /*00b0*/ 	.word	0x00000ea0


	//   ....[7]....
        /*00b4*/ 	.word	0x00001f50


	//   ....[8]....
        /*00b8*/ 	.word	0x00003a20


	//   ....[9]....
        /*00bc*/ 	.word	0x00003c30


	//   ....[10]....
        /*00c0*/ 	.word	0x00003c60


	//   ....[11]....
        /*00c4*/ 	.word	0x00004610


	//   ....[12]....
        /*00c8*/ 	.word	0x00004840


	//----- nvinfo : EIATTR_VRC_CTA_INIT_COUNT
	.align		4
.L_43:
        /*00cc*/ 	.byte	0x02, 0x4a
        /*00ce*/ 	.byte	0x80
	.zero		1


	//----- nvinfo : EIATTR_SYSCALL_OFFSETS
	.align		4
        /*00d0*/ 	.byte	0x04, 0x46
        /*00d2*/ 	.short	(.L_45 - .L_44)


	//   ....[0]....
.L_44:
        /*00d4*/ 	.word	0x00005ca0


	//   ....[1]....
        /*00d8*/ 	.word	0x00005de0


	//   ....[2]....
        /*00dc*/ 	.word	0x00006540


	//----- nvinfo : EIATTR_MBARRIER_INSTR_OFFSETS
	.align		4
.L_45:
        /*00e0*/ 	.byte	0x04, 0x39
        /*00e2*/ 	.short	(.L_47 - .L_46)


	//   ....[0]....
.L_46:
        /*00e4*/ 	.word	0x000005d0
        /*00e8*/ 	.word	0x000000ff
        /*00ec*/ 	.word	0x00000000
        /*00f0*/ 	.short	0x0100
        /*00f2*/ 	.byte	0x05
	.zero		1


	//   ....[1]....
        /*00f4*/ 	.word	0x000005e0
        /*00f8*/ 	.word	0x000000ff
        /*00fc*/ 	.word	0x000000d8
        /*0100*/ 	.short	0x0100
        /*0102*/ 	.byte	0x05
	.zero		1


	//   ....[2]....
        /*0104*/ 	.word	0x000005f0
        /*0108*/ 	.word	0x000000ff
        /*010c*/ 	.word	0x00000008
        /*0110*/ 	.short	0x0100
        /*0112*/ 	.byte	0x05
	.zero		1


	//   ....[3]....
        /*0114*/ 	.word	0x00000600
        /*0118*/ 	.word	0x000000ff
        /*011c*/ 	.word	0x000000e0
        /*0120*/ 	.short	0x0100
        /*0122*/ 	.byte	0x05
	.zero		1


	//   ....[4]....
        /*0124*/ 	.word	0x00000610
        /*0128*/ 	.word	0x000000ff
        /*012c*/ 	.word	0x00000010
        /*0130*/ 	.short	0x0100
        /*0132*/ 	.byte	0x05
	.zero		1


	//   ....[5]....
        /*0134*/ 	.word	0x00000620
        /*0138*/ 	.word	0x000000ff
        /*013c*/ 	.word	0x000000e8
        /*0140*/ 	.short	0x0100
        /*0142*/ 	.byte	0x05
	.zero		1


	//   ....[6]....
        /*0144*/ 	.word	0x00000630
        /*0148*/ 	.word	0x000000ff
        /*014c*/ 	.word	0x00000018
        /*0150*/ 	.short	0x0100
        /*0152*/ 	.byte	0x05
	.zero		1


	//   ....[7]....
        /*0154*/ 	.word	0x00000640
        /*0158*/ 	.word	0x000000ff
        /*015c*/ 	.word	0x000000f0
        /*0160*/ 	.short	0x0100
        /*0162*/ 	.byte	0x05
	.zero		1


	//   ....[8]....
        /*0164*/ 	.word	0x00000650
        /*0168*/ 	.word	0x000000ff
        /*016c*/ 	.word	0x00000020
        /*0170*/ 	.short	0x0100
        /*0172*/ 	.byte	0x05
	.zero		1


	//   ....[9]....
        /*0174*/ 	.word	0x00000660
        /*0178*/ 	.word	0x000000ff
        /*017c*/ 	.word	0x000000f8
        /*0180*/ 	.short	0x0100
        /*0182*/ 	.byte	0x05
	.zero		1


	//   ....[10]....
        /*0184*/ 	.word	0x00000670
        /*0188*/ 	.word	0x000000ff
        /*018c*/ 	.word	0x00000028
        /*0190*/ 	.short	0x0100
        /*0192*/ 	.byte	0x05
	.zero		1


	//   ....[11]....
        /*0194*/ 	.word	0x00000680
        /*0198*/ 	.word	0x000000ff
        /*019c*/ 	.word	0x00000100
        /*01a0*/ 	.short	0x0100
        /*01a2*/ 	.byte	0x05
	.zero		1


	//   ....[12]....
        /*01a4*/ 	.word	0x00000690
        /*01a8*/ 	.word	0x000000ff
        /*01ac*/ 	.word	0x00000030
        /*01b0*/ 	.short	0x0100
        /*01b2*/ 	.byte	0x05
	.zero		1


	//   ....[13]....
        /*01b4*/ 	.word	0x000006a0
        /*01b8*/ 	.word	0x000000ff
        /*01bc*/ 	.word	0x00000108
        /*01c0*/ 	.short	0x0100
        /*01c2*/ 	.byte	0x05
	.zero		1


	//   ....[14]....
        /*01c4*/ 	.word	0x000006b0
        /*01c8*/ 	.word	0x000000ff
        /*01cc*/ 	.word	0x00000038
        /*01d0*/ 	.short	0x0100
        /*01d2*/ 	.byte	0x05
	.zero		1


	//   ....[15]....
        /*01d4*/ 	.word	0x000006c0
        /*01d8*/ 	.word	0x000000ff
        /*01dc*/ 	.word	0x00000110
        /*01e0*/ 	.short	0x0100
        /*01e2*/ 	.byte	0x05
	.zero		1


	//   ....[16]....
        /*01e4*/ 	.word	0x000006d0
        /*01e8*/ 	.word	0x000000ff
        /*01ec*/ 	.word	0x00000040
        /*01f0*/ 	.short	0x0100
        /*01f2*/ 	.byte	0x05
	.zero		1


	//   ....[17]....
        /*01f4*/ 	.word	0x000006e0
        /*01f8*/ 	.word	0x000000ff
        /*01fc*/ 	.word	0x00000118
        /*0200*/ 	.short	0x0100
        /*0202*/ 	.byte	0x05
	.zero		1


	//   ....[18]....
        /*0204*/ 	.word	0x000006f0
        /*0208*/ 	.word	0x000000ff
        /*020c*/ 	.word	0x00000048
        /*0210*/ 	.short	0x0100
        /*0212*/ 	.byte	0x05
	.zero		1


	//   ....[19]....
        /*0214*/ 	.word	0x00000700
        /*0218*/ 	.word	0x000000ff
        /*021c*/ 	.word	0x00000120
        /*0220*/ 	.short	0x0100
        /*0222*/ 	.byte	0x05
	.zero		1


	//   ....[20]....
        /*0224*/ 	.word	0x00000710
        /*0228*/ 	.word	0x000000ff
        /*022c*/ 	.word	0x00000050
        /*0230*/ 	.short	0x0100
        /*0232*/ 	.byte	0x05
	.zero		1


	//   ....[21]....
        /*0234*/ 	.word	0x00000720
        /*0238*/ 	.word	0x000000ff
        /*023c*/ 	.word	0x00000128
        /*0240*/ 	.short	0x0100
        /*0242*/ 	.byte	0x05
	.zero		1


	//   ....[22]....
        /*0244*/ 	.word	0x00000730
        /*0248*/ 	.word	0x000000ff
        /*024c*/ 	.word	0x00000058
        /*0250*/ 	.short	0x0100
        /*0252*/ 	.byte	0x05
	.zero		1


	//   ....[23]....
        /*0254*/ 	.word	0x00000740
        /*0258*/ 	.word	0x000000ff
        /*025c*/ 	.word	0x00000130
        /*0260*/ 	.short	0x0100
        /*0262*/ 	.byte	0x05
	.zero		1


	//   ....[24]....
        /*0264*/ 	.word	0x00000750
        /*0268*/ 	.word	0x000000ff
        /*026c*/ 	.word	0x00000060
        /*0270*/ 	.short	0x0100
        /*0272*/ 	.byte	0x05
	.zero		1


	//   ....[25]....
        /*0274*/ 	.word	0x00000760
        /*0278*/ 	.word	0x000000ff
        /*027c*/ 	.word	0x00000138
        /*0280*/ 	.short	0x0100
        /*0282*/ 	.byte	0x05
	.zero		1


	//   ....[26]....
        /*0284*/ 	.word	0x00000770
        /*0288*/ 	.word	0x000000ff
        /*028c*/ 	.word	0x00000068
        /*0290*/ 	.short	0x0100
        /*0292*/ 	.byte	0x05
	.zero		1


	//   ....[27]....
        /*0294*/ 	.word	0x00000780
        /*0298*/ 	.word	0x000000ff
        /*029c*/ 	.word	0x00000140
        /*02a0*/ 	.short	0x0100
        /*02a2*/ 	.byte	0x05
	.zero		1


	//   ....[28]....
        /*02a4*/ 	.word	0x00000790
        /*02a8*/ 	.word	0x000000ff
        /*02ac*/ 	.word	0x00000070
        /*02b0*/ 	.short	0x0100
        /*02b2*/ 	.byte	0x05
	.zero		1


	//   ....[29]....
        /*02b4*/ 	.word	0x000007a0
        /*02b8*/ 	.word	0x000000ff
        /*02bc*/ 	.word	0x00000148
        /*02c0*/ 	.short	0x0100
        /*02c2*/ 	.byte	0x05
	.zero		1


	//   ....[30]....
        /*02c4*/ 	.word	0x000007b0
        /*02c8*/ 	.word	0x000000ff
        /*02cc*/ 	.word	0x00000078
        /*02d0*/ 	.short	0x0100
        /*02d2*/ 	.byte	0x05
	.zero		1


	//   ....[31]....
        /*02d4*/ 	.word	0x000007c0
        /*02d8*/ 	.word	0x000000ff
        /*02dc*/ 	.word	0x00000150
        /*02e0*/ 	.short	0x0100
        /*02e2*/ 	.byte	0x05
	.zero		1


	//   ....[32]....
        /*02e4*/ 	.word	0x000007d0
        /*02e8*/ 	.word	0x000000ff
        /*02ec*/ 	.word	0x00000080
        /*02f0*/ 	.short	0x0100
        /*02f2*/ 	.byte	0x05
	.zero		1


	//   ....[33]....
        /*02f4*/ 	.word	0x000007e0
        /*02f8*/ 	.word	0x000000ff
        /*02fc*/ 	.word	0x00000158
        /*0300*/ 	.short	0x0100
        /*0302*/ 	.byte	0x05
	.zero		1


	//   ....[34]....
        /*0304*/ 	.word	0x000007f0
        /*0308*/ 	.word	0x000000ff
        /*030c*/ 	.word	0x00000088
        /*0310*/ 	.short	0x0100
        /*0312*/ 	.byte	0x05
	.zero		1


	//   ....[35]....
        /*0314*/ 	.word	0x00000800
        /*0318*/ 	.word	0x000000ff
        /*031c*/ 	.word	0x00000160
        /*0320*/ 	.short	0x0100
        /*0322*/ 	.byte	0x05
	.zero		1


	//   ....[36]....
        /*0324*/ 	.word	0x00000810
        /*0328*/ 	.word	0x000000ff
        /*032c*/ 	.word	0x00000090
        /*0330*/ 	.short	0x0100
        /*0332*/ 	.byte	0x05
	.zero		1


	//   ....[37]....
        /*0334*/ 	.word	0x00000820
        /*0338*/ 	.word	0x000000ff
        /*033c*/ 	.word	0x00000168
        /*0340*/ 	.short	0x0100
        /*0342*/ 	.byte	0x05
	.zero		1


	//   ....[38]....
        /*0344*/ 	.word	0x00000830
        /*0348*/ 	.word	0x000000ff
        /*034c*/ 	.word	0x00000098
        /*0350*/ 	.short	0x0100
        /*0352*/ 	.byte	0x05
	.zero		1


	//   ....[39]....
        /*0354*/ 	.word	0x00000840
        /*0358*/ 	.word	0x000000ff
        /*035c*/ 	.word	0x00000170
        /*0360*/ 	.short	0x0100
        /*0362*/ 	.byte	0x05
	.zero		1


	//   ....[40]....
        /*0364*/ 	.word	0x00000850
        /*0368*/ 	.word	0x000000ff
        /*036c*/ 	.word	0x000000a0
        /*0370*/ 	.short	0x0100
        /*0372*/ 	.byte	0x05
	.zero		1


	//   ....[41]....
        /*0374*/ 	.word	0x00000860
        /*0378*/ 	.word	0x000000ff
        /*037c*/ 	.word	0x00000178
        /*0380*/ 	.short	0x0100
        /*0382*/ 	.byte	0x05
	.zero		1


	//   ....[42]....
        /*0384*/ 	.word	0x00000870
        /*0388*/ 	.word	0x000000ff
        /*038c*/ 	.word	0x000000a8
        /*0390*/ 	.short	0x0100
        /*0392*/ 	.byte	0x05
	.zero		1


	//   ....[43]....
        /*0394*/ 	.word	0x00000880
        /*0398*/ 	.word	0x000000ff
        /*039c*/ 	.word	0x00000180
        /*03a0*/ 	.short	0x0100
        /*03a2*/ 	.byte	0x05
	.zero		1


	//   ....[44]....
        /*03a4*/ 	.word	0x00000890
        /*03a8*/ 	.word	0x000000ff
        /*03ac*/ 	.word	0x000000b0
        /*03b0*/ 	.short	0x0100
        /*03b2*/ 	.byte	0x05
	.zero		1


	//   ....[45]....
        /*03b4*/ 	.word	0x000008a0
        /*03b8*/ 	.word	0x000000ff
        /*03bc*/ 	.word	0x00000188
        /*03c0*/ 	.short	0x0100
        /*03c2*/ 	.byte	0x05
	.zero		1


	//   ....[46]....
        /*03c4*/ 	.word	0x000008b0
        /*03c8*/ 	.word	0x000000ff
        /*03cc*/ 	.word	0x000000b8
        /*03d0*/ 	.short	0x0100
        /*03d2*/ 	.byte	0x05
	.zero		1


	//   ....[47]....
        /*03d4*/ 	.word	0x000008c0
        /*03d8*/ 	.word	0x000000ff
        /*03dc*/ 	.word	0x00000190
        /*03e0*/ 	.short	0x0100
        /*03e2*/ 	.byte	0x05
	.zero		1


	//   ....[48]....
        /*03e4*/ 	.word	0x000008d0
        /*03e8*/ 	.word	0x000000ff
        /*03ec*/ 	.word	0x000000c0
        /*03f0*/ 	.short	0x0100
        /*03f2*/ 	.byte	0x05
	.zero		1


	//   ....[49]....
        /*03f4*/ 	.word	0x000008e0
        /*03f8*/ 	.word	0x000000ff
        /*03fc*/ 	.word	0x00000198
        /*0400*/ 	.short	0x0100
        /*0402*/ 	.byte	0x05
	.zero		1


	//   ....[50]....
        /*0404*/ 	.word	0x000008f0
        /*0408*/ 	.word	0x000000ff
        /*040c*/ 	.word	0x000000c8
        /*0410*/ 	.short	0x0100
        /*0412*/ 	.byte	0x05
	.zero		1


	//   ....[51]....
        /*0414*/ 	.word	0x00000900
        /*0418*/ 	.word	0x000000ff
        /*041c*/ 	.word	0x000001a0
        /*0420*/ 	.short	0x0100
        /*0422*/ 	.byte	0x05
	.zero		1


	//   ....[52]....
        /*0424*/ 	.word	0x00000910
        /*0428*/ 	.word	0x000000ff
        /*042c*/ 	.word	0x000000d0
        /*0430*/ 	.short	0x0100
        /*0432*/ 	.byte	0x05
	.zero		1


	//   ....[53]....
        /*0434*/ 	.word	0x00000920
        /*0438*/ 	.word	0x000000ff
        /*043c*/ 	.word	0x000001a8
        /*0440*/ 	.short	0x0100
        /*0442*/ 	.byte	0x05
	.zero		1


	//   ....[54]....
        /*0444*/ 	.word	0x00000a60
        /*0448*/ 	.word	0x000000ff
        /*044c*/ 	.word	0x000001b0
        /*0450*/ 	.short	0x0100
        /*0452*/ 	.byte	0x06
	.zero		1


	//   ....[55]....
        /*0454*/ 	.word	0x00000a70
        /*0458*/ 	.word	0x000000ff
        /*045c*/ 	.word	0x000001b8
        /*0460*/ 	.short	0x0100
        /*0462*/ 	.byte	0x06
	.zero		1


	//   ....[56]....
        /*0464*/ 	.word	0x00000b60
        /*0468*/ 	.word	0x000000ff
        /*046c*/ 	.word	0x000001c0
        /*0470*/ 	.short	0x0100
        /*0472*/ 	.byte	0x05
	.zero		1


	//   ....[57]....
        /*0474*/ 	.word	0x00000b70
        /*0478*/ 	.word	0x000000ff
        /*047c*/ 	.word	0x000001c8
        /*0480*/ 	.short	0x0100
        /*0482*/ 	.byte	0x05
	.zero		1


	//   ....[58]....
        /*0484*/ 	.word	0x00000cb0
        /*0488*/ 	.word	0x000000ff
        /*048c*/ 	.word	0x000001d0
        /*0490*/ 	.short	0x0100
        /*0492*/ 	.byte	0x05
	.zero		1


	//   ....[59]....
        /*0494*/ 	.word	0x00000cc0
        /*0498*/ 	.word	0x000000ff
        /*049c*/ 	.word	0x000001e0
        /*04a0*/ 	.short	0x0100
        /*04a2*/ 	.byte	0x05
	.zero		1


	//   ....[60]....
        /*04a4*/ 	.word	0x00000cd0
        /*04a8*/ 	.word	0x000000ff
        /*04ac*/ 	.word	0x000001d8
        /*04b0*/ 	.short	0x0100
        /*04b2*/ 	.byte	0x05
	.zero		1


	//   ....[61]....
        /*04b4*/ 	.word	0x00000ce0
        /*04b8*/ 	.word	0x000000ff
        /*04bc*/ 	.word	0x000001e8
        /*04c0*/ 	.short	0x0100
        /*04c2*/ 	.byte	0x05
	.zero		1


	//   ....[62]....
        /*04c4*/ 	.word	0x00000e10
        /*04c8*/ 	.word	0x000000ff
        /*04cc*/ 	.word	0x000001f0
        /*04d0*/ 	.short	0x0100
        /*04d2*/ 	.byte	0x06
	.zero		1


	//   ....[63]....
        /*04d4*/ 	.word	0x00000e20
        /*04d8*/ 	.word	0x000000ff
        /*04dc*/ 	.word	0x00000210
        /*04e0*/ 	.short	0x0100
        /*04e2*/ 	.byte	0x06
	.zero		1


	//   ....[64]....
        /*04e4*/ 	.word	0x00000e30
        /*04e8*/ 	.word	0x000000ff
        /*04ec*/ 	.word	0x000001f8
        /*04f0*/ 	.short	0x0100
        /*04f2*/ 	.byte	0x06
	.zero		1


	//   ....[65]....
        /*04f4*/ 	.word	0x00000e40
        /*04f8*/ 	.word	0x000000ff
        /*04fc*/ 	.word	0x00000218
        /*0500*/ 	.short	0x0100
        /*0502*/ 	.byte	0x06
	.zero		1


	//   ....[66]....
        /*0504*/ 	.word	0x00000e50
        /*0508*/ 	.word	0x000000ff
        /*050c*/ 	.word	0x00000200
        /*0510*/ 	.short	0x0100
        /*0512*/ 	.byte	0x06
	.zero		1


	//   ....[67]....
        /*0514*/ 	.word	0x00000e60
        /*0518*/ 	.word	0x000000ff
        /*051c*/ 	.word	0x00000220
        /*0520*/ 	.short	0x0100
        /*0522*/ 	.byte	0x06
	.zero		1


	//   ....[68]....
        /*0524*/ 	.word	0x00000e70
        /*0528*/ 	.word	0x000000ff
        /*052c*/ 	.word	0x00000208
        /*0530*/ 	.short	0x0100
        /*0532*/ 	.byte	0x06
	.zero		1


	//   ....[69]....
        /*0534*/ 	.word	0x00000e80
        /*0538*/ 	.word	0x000000ff
        /*053c*/ 	.word	0x00000228
        /*0540*/ 	.short	0x0100
        /*0542*/ 	.byte	0x06
	.zero		1


	//   ....[70]....
        /*0544*/ 	.word	0x00000f70
        /*0548*/ 	.word	0x000000ff
        /*054c*/ 	.word	0x00000230
        /*0550*/ 	.short	0x0100
        /*0552*/ 	.byte	0x05
	.zero		1


	//   ....[71]....
        /*0554*/ 	.word	0x00000f80
        /*0558*/ 	.word	0x000000ff
        /*055c*/ 	.word	0x00000240
        /*0560*/ 	.short	0x0100
        /*0562*/ 	.byte	0x05
	.zero		1


	//   ....[72]....
        /*0564*/ 	.word	0x00000f90
        /*0568*/ 	.word	0x000000ff
        /*056c*/ 	.word	0x00000238
        /*0570*/ 	.short	0x0100
        /*0572*/ 	.byte	0x05
	.zero		1


	//   ....[73]....
        /*0574*/ 	.word	0x00000fa0
        /*0578*/ 	.word	0x000000ff
        /*057c*/ 	.word	0x00000248
        /*0580*/ 	.short	0x0100
        /*0582*/ 	.byte	0x05
	.zero		1


	//   ....[74]....
        /*0584*/ 	.word	0x00001870
        /*0588*/ 	.word	0x00000003
        /*058c*/ 	.word	0x00000240
        /*0590*/ 	.short	0x010a
        /*0592*/ 	.byte	0xff
	.zero		1


	//   ....[75]....
        /*0594*/ 	.word	0x000018a0
        /*0598*/ 	.word	0x00000003
        /*059c*/ 	.word	0x00000230
        /*05a0*/ 	.short	0x0101
        /*05a2*/ 	.byte	0xff
	.zero		1


	//   ....[76]....
        /*05a4*/ 	.word	0x00001970
        /*05a8*/ 	.word	0x000000ff
        /*05ac*/ 	.word	0x000000d8
        /*05b0*/ 	.short	0x010a
        /*05b2*/ 	.byte	0x08
	.zero		1


	//   ....[77]....
        /*05b4*/ 	.word	0x00001a10
        /*05b8*/ 	.word	0x000000ff
        /*05bc*/ 	.word	0x000000d8
        /*05c0*/ 	.short	0x010a
        /*05c2*/ 	.byte	0x21
	.zero		1


	//   ....[78]....
        /*05c4*/ 	.word	0x00001b70
        /*05c8*/ 	.word	0x000000ff
        /*05cc*/ 	.word	0x000000d8
        /*05d0*/ 	.short	0x010a
        /*05d2*/ 	.byte	0x08
	.zero		1


	//   ....[79]....
        /*05d4*/ 	.word	0x00001c60
        /*05d8*/ 	.word	0x000000ff
        /*05dc*/ 	.word	0x000001c8
        /*05e0*/ 	.short	0x0101
        /*05e2*/ 	.byte	0x04
	.zero		1


	//   ....[80]....
        /*05e4*/ 	.word	0x00001c80
        /*05e8*/ 	.word	0x000000ff
        /*05ec*/ 	.word	0x000000d8
        /*05f0*/ 	.short	0x010a
        /*05f2*/ 	.byte	0x08
	.zero		1


	//   ....[81]....
        /*05f4*/ 	.word	0x00001d00
        /*05f8*/ 	.word	0x000000ff
        /*05fc*/ 	.word	0x000000d8
        /*0600*/ 	.short	0x010a
        /*0602*/ 	.byte	0x11
	.zero		1


	//   ....[82]....
        /*0604*/ 	.word	0x00001e60
        /*0608*/ 	.word	0x000000ff
        /*060c*/ 	.word	0x000000d8
        /*0610*/ 	.short	0x010a
        /*0612*/ 	.byte	0x08
	.zero		1


	//   ....[83]....
        /*0614*/ 	.word	0x00001f80
        /*0618*/ 	.word	0x00000002
        /*061c*/ 	.word	0x000001d0
        /*0620*/ 	.short	0x010a
        /*0622*/ 	.byte	0xff
	.zero		1


	//   ....[84]....
        /*0624*/ 	.word	0x00002040
        /*0628*/ 	.word	0x00000002
        /*062c*/ 	.word	0x00000000
        /*0630*/ 	.short	0x0101
        /*0632*/ 	.byte	0xff
	.zero		1


	//   ....[85]....
        /*0634*/ 	.word	0x000025a0
        /*0638*/ 	.word	0x000000ff
        /*063c*/ 	.word	0x00000000
        /*0640*/ 	.short	0x010a
        /*0642*/ 	.byte	0x05
	.zero		1


	//   ....[86]....
        /*0644*/ 	.word	0x00002630
        /*0648*/ 	.word	0x000000ff
        /*064c*/ 	.word	0x00000000
        /*0650*/ 	.short	0x010a
        /*0652*/ 	.byte	0x05
	.zero		1


	//   ....[87]....
        /*0654*/ 	.word	0x000026c0
        /*0658*/ 	.word	0x000000ff
        /*065c*/ 	.word	0x00000000
        /*0660*/ 	.short	0x010a
        /*0662*/ 	.byte	0x05
	.zero		1


	//   ....[88]....
        /*0664*/ 	.word	0x00002750
        /*0668*/ 	.word	0x000000ff
        /*066c*/ 	.word	0x00000000
        /*0670*/ 	.short	0x010a
        /*0672*/ 	.byte	0x05
	.zero		1


	//   ....[89]....
        /*0674*/ 	.word	0x000027e0
        /*0678*/ 	.word	0x000000ff
        /*067c*/ 	.word	0x00000000
        /*0680*/ 	.short	0x010a
        /*0682*/ 	.byte	0x05
	.zero		1


	//   ....[90]....
        /*0684*/ 	.word	0x00002870
        /*0688*/ 	.word	0x000000ff
        /*068c*/ 	.word	0x00000000
        /*0690*/ 	.short	0x010a
        /*0692*/ 	.byte	0x05
	.zero		1


	//   ....[91]....
        /*0694*/ 	.word	0x00002900
        /*0698*/ 	.word	0x000000ff
        /*069c*/ 	.word	0x00000000
        /*06a0*/ 	.short	0x010a
        /*06a2*/ 	.byte	0x05
	.zero		1


	//   ....[92]....
        /*06a4*/ 	.word	0x00002990
        /*06a8*/ 	.word	0x000000ff
        /*06ac*/ 	.word	0x00000000
        /*06b0*/ 	.short	0x010a
        /*06b2*/ 	.byte	0x05
	.zero		1


	//   ....[93]....
        /*06b4*/ 	.word	0x00002a20
        /*06b8*/ 	.word	0x000000ff
        /*06bc*/ 	.word	0x00000000
        /*06c0*/ 	.short	0x010a
        /*06c2*/ 	.byte	0x05
	.zero		1


	//   ....[94]....
        /*06c4*/ 	.word	0x00002ab0
        /*06c8*/ 	.word	0x000000ff
        /*06cc*/ 	.word	0x00000000
        /*06d0*/ 	.short	0x010a
        /*06d2*/ 	.byte	0x05
	.zero		1


	//   ....[95]....
        /*06d4*/ 	.word	0x00002b40
        /*06d8*/ 	.word	0x000000ff
        /*06dc*/ 	.word	0x00000000
        /*06e0*/ 	.short	0x010a
        /*06e2*/ 	.byte	0x05
	.zero		1


	//   ....[96]....
        /*06e4*/ 	.word	0x00002bd0
        /*06e8*/ 	.word	0x000000ff
        /*06ec*/ 	.word	0x00000000
        /*06f0*/ 	.short	0x010a
        /*06f2*/ 	.byte	0x05
	.zero		1


	//   ....[97]....
        /*06f4*/ 	.word	0x00002c60
        /*06f8*/ 	.word	0x000000ff
        /*06fc*/ 	.word	0x00000000
        /*0700*/ 	.short	0x010a
        /*0702*/ 	.byte	0x05
	.zero		1


	//   ....[98]....
        /*0704*/ 	.word	0x00002cf0
        /*0708*/ 	.word	0x000000ff
        /*070c*/ 	.word	0x00000000
        /*0710*/ 	.short	0x010a
        /*0712*/ 	.byte	0x05
	.zero		1


	//   ....[99]....
        /*0714*/ 	.word	0x00002d80
        /*0718*/ 	.word	0x000000ff
        /*071c*/ 	.word	0x00000000
        /*0720*/ 	.short	0x010a
        /*0722*/ 	.byte	0x05
	.zero		1


	//   ....[100]....
        /*0724*/ 	.word	0x00002e10
        /*0728*/ 	.word	0x000000ff
        /*072c*/ 	.word	0x00000000
        /*0730*/ 	.short	0x010a
        /*0732*/ 	.byte	0x05
	.zero		1


	//   ....[101]....
        /*0734*/ 	.word	0x00002ea0
        /*0738*/ 	.word	0x000000ff
        /*073c*/ 	.word	0x00000000
        /*0740*/ 	.short	0x010a
        /*0742*/ 	.byte	0x05
	.zero		1


	//   ....[102]....
        /*0744*/ 	.word	0x00002f30
        /*0748*/ 	.word	0x000000ff
        /*074c*/ 	.word	0x00000000
        /*0750*/ 	.short	0x010a
        /*0752*/ 	.byte	0x05
	.zero		1


	//   ....[103]....
        /*0754*/ 	.word	0x00002fc0
        /*0758*/ 	.word	0x000000ff
        /*075c*/ 	.word	0x00000000
        /*0760*/ 	.short	0x010a
        /*0762*/ 	.byte	0x05
	.zero		1


	//   ....[104]....
        /*0764*/ 	.word	0x00003050
        /*0768*/ 	.word	0x000000ff
        /*076c*/ 	.word	0x00000000
        /*0770*/ 	.short	0x010a
        /*0772*/ 	.byte	0x05
	.zero		1


	//   ....[105]....
        /*0774*/ 	.word	0x000030e0
        /*0778*/ 	.word	0x000000ff
        /*077c*/ 	.word	0x00000000
        /*0780*/ 	.short	0x010a
        /*0782*/ 	.byte	0x05
	.zero		1


	//   ....[106]....
        /*0784*/ 	.word	0x00003170
        /*0788*/ 	.word	0x000000ff
        /*078c*/ 	.word	0x00000000
        /*0790*/ 	.short	0x010a
        /*0792*/ 	.byte	0x05
	.zero		1


	//   ....[107]....
        /*0794*/ 	.word	0x00003200
        /*0798*/ 	.word	0x000000ff
        /*079c*/ 	.word	0x00000000
        /*07a0*/ 	.short	0x010a
        /*07a2*/ 	.byte	0x05
	.zero		1


	//   ....[108]....
        /*07a4*/ 	.word	0x00003290
        /*07a8*/ 	.word	0x000000ff
        /*07ac*/ 	.word	0x00000000
        /*07b0*/ 	.short	0x010a
        /*07b2*/ 	.byte	0x05
	.zero		1


	//   ....[109]....
        /*07b4*/ 	.word	0x00003320
        /*07b8*/ 	.word	0x000000ff
        /*07bc*/ 	.word	0x00000000
        /*07c0*/ 	.short	0x010a
        /*07c2*/ 	.byte	0x05
	.zero		1


	//   ....[110]....
        /*07c4*/ 	.word	0x000033b0
        /*07c8*/ 	.word	0x000000ff
        /*07cc*/ 	.word	0x00000000
        /*07d0*/ 	.short	0x010a
        /*07d2*/ 	.byte	0x05
	.zero		1


	//   ....[111]....
        /*07d4*/ 	.word	0x00003450
        /*07d8*/ 	.word	0x00000000
        /*07dc*/ 	.word	0x00000000
        /*07e0*/ 	.short	0x010a
        /*07e2*/ 	.byte	0xff
	.zero		1


	//   ....[112]....
        /*07e4*/ 	.word	0x00003570
        /*07e8*/ 	.word	0x00000000
        /*07ec*/ 	.word	0x00000230
        /*07f0*/ 	.short	0x010a
        /*07f2*/ 	.byte	0xff
	.zero		1


	//   ....[113]....
        /*07f4*/ 	.word	0x000035d0
        /*07f8*/ 	.word	0x00000004
        /*07fc*/ 	.word	0x00000000
        /*0800*/ 	.short	0x0101
        /*0802*/ 	.byte	0xff
	.zero		1


	//   ....[114]....
        /*0804*/ 	.word	0x000035f0
        /*0808*/ 	.word	0x000000ff
        /*080c*/ 	.word	0x000001e0
        /*0810*/ 	.short	0x010a
        /*0812*/ 	.byte	0x05
	.zero		1


	//   ....[115]....
        /*0814*/ 	.word	0x00003710
        /*0818*/ 	.word	0x00000000
        /*081c*/ 	.word	0x000001d0
        /*0820*/ 	.short	0x010a
        /*0822*/ 	.byte	0xff
	.zero		1


	//   ....[116]....
        /*0824*/ 	.word	0x00003820
        /*0828*/ 	.word	0x00000000
        /*082c*/ 	.word	0x00000000
        /*0830*/ 	.short	0x0101
        /*0832*/ 	.byte	0xff
	.zero		1


	//   ....[117]....
        /*0834*/ 	.word	0x000038b0
        /*0838*/ 	.word	0x000000ff
        /*083c*/ 	.word	0x000001e0
        /*0840*/ 	.short	0x0106
        /*0842*/ 	.byte	0x05
	.zero		1


	//   ....[118]....
        /*0844*/ 	.word	0x000038d0
        /*0848*/ 	.word	0x000000ff
        /*084c*/ 	.word	0x000001e0
        /*0850*/ 	.short	0x010a
        /*0852*/ 	.byte	0x05
	.zero		1


	//   ....[119]....
        /*0854*/ 	.word	0x00003960
        /*0858*/ 	.word	0x000000ff
        /*085c*/ 	.word	0x000001e0
        /*0860*/ 	.short	0x0106
        /*0862*/ 	.byte	0x04
	.zero		1


	//   ....[120]....
        /*0864*/ 	.word	0x000039a0
        /*0868*/ 	.word	0x00000000
        /*086c*/ 	.word	0x000001e0
        /*0870*/ 	.short	0x010a
        /*0872*/ 	.byte	0xff
	.zero		1


	//   ....[121]....
        /*0874*/ 	.word	0x00003ea0
        /*0878*/ 	.word	0x00000000
        /*087c*/ 	.word	0x000001d0
        /*0880*/ 	.short	0x010a
        /*0882*/ 	.byte	0xff
	.zero		1


	//   ....[122]....
        /*0884*/ 	.word	0x00003fa0
        /*0888*/ 	.word	0x00000003
        /*088c*/ 	.word	0x00000000
        /*0890*/ 	.short	0x0101
        /*0892*/ 	.byte	0xff
	.zero		1


	//   ....[123]....
        /*0894*/ 	.word	0x00003fb0
        /*0898*/ 	.word	0x000000ff
        /*089c*/ 	.word	0x00000000
        /*08a0*/ 	.short	0x010a
        /*08a2*/ 	.byte	0x04
	.zero		1


	//   ....[124]....
        /*08a4*/ 	.word	0x00004030
        /*08a8*/ 	.word	0x000000ff
        /*08ac*/ 	.word	0x00000210
        /*08b0*/ 	.short	0x010a
        /*08b2*/ 	.byte	0x08
	.zero		1


	//   ....[125]....
        /*08b4*/ 	.word	0x00004110
        /*08b8*/ 	.word	0x000000ff
        /*08bc*/ 	.word	0x00000000
        /*08c0*/ 	.short	0x010a
        /*08c2*/ 	.byte	0x07
	.zero		1


	//   ....[126]....
        /*08c4*/ 	.word	0x00004250
        /*08c8*/ 	.word	0x000000ff
        /*08cc*/ 	.word	0x00000000
        /*08d0*/ 	.short	0x010a
        /*08d2*/ 	.byte	0x04
	.zero		1


	//   ....[127]....
        /*08d4*/ 	.word	0x00004440
        /*08d8*/ 	.word	0x000000ff
        /*08dc*/ 	.word	0x00000000
        /*08e0*/ 	.short	0x010a
        /*08e2*/ 	.byte	0x05
	.zero		1


	//   ....[128]....
        /*08e4*/ 	.word	0x000044d0
        /*08e8*/ 	.word	0x000000ff
        /*08ec*/ 	.word	0x00000000
        /*08f0*/ 	.short	0x010a
        /*08f2*/ 	.byte	0x05
	.zero		1


	//   ....[129]....
        /*08f4*/ 	.word	0x00004560
        /*08f8*/ 	.word	0x000000ff
        /*08fc*/ 	.word	0x00000000
        /*0900*/ 	.short	0x010a
        /*0902*/ 	.byte	0x05
	.zero		1


	//   ....[130]....
        /*0904*/ 	.word	0x000045f0
        /*0908*/ 	.word	0x000000ff
        /*090c*/ 	.word	0x00000000
        /*0910*/ 	.short	0x010a
        /*0912*/ 	.byte	0x07
	.zero		1


	//   ....[131]....
        /*0914*/ 	.word	0x00004a30
        /*0918*/ 	.word	0x00000000
        /*091c*/ 	.word	0x000001d0
        /*0920*/ 	.short	0x010a
        /*0922*/ 	.byte	0xff
	.zero		1


	//   ....[132]....
        /*0924*/ 	.word	0x00004b20
        /*0928*/ 	.word	0x00000000
        /*092c*/ 	.word	0x00000000
        /*0930*/ 	.short	0x0101
        /*0932*/ 	.byte	0xff
	.zero		1


	//   ....[133]....
        /*0934*/ 	.word	0x00004e40
        /*0938*/ 	.word	0x000000ff
        /*093c*/ 	.word	0x000001c8
        /*0940*/ 	.short	0x010a
        /*0942*/ 	.byte	0x06
	.zero		1


	//   ....[134]....
        /*0944*/ 	.word	0x00004fc0
        /*0948*/ 	.word	0x000000ff
        /*094c*/ 	.word	0x000001b8
        /*0950*/ 	.short	0x010a
        /*0952*/ 	.byte	0x06
	.zero		1


	//   ....[135]....
        /*0954*/ 	.word	0x000052f0
        /*0958*/ 	.word	0x000000ff
        /*095c*/ 	.word	0x000001b0
        /*0960*/ 	.short	0x010b
        /*0962*/ 	.byte	0x06
	.zero		1


	//   ....[136]....
        /*0964*/ 	.word	0x00005310
        /*0968*/ 	.word	0x000000ff
        /*096c*/ 	.word	0x00000000
        /*0970*/ 	.short	0x0101
        /*0972*/ 	.byte	0x25
	.zero		1


	//   ....[137]....
        /*0974*/ 	.word	0x00005350
        /*0978*/ 	.word	0x00000000
        /*097c*/ 	.word	0x000001b8
        /*0980*/ 	.short	0x010a
        /*0982*/ 	.byte	0xff
	.zero		1


	//   ....[138]....
        /*0984*/ 	.word	0x000056b0
        /*0988*/ 	.word	0x00000000
        /*098c*/ 	.word	0x000001d0
        /*0990*/ 	.short	0x010a
        /*0992*/ 	.byte	0xff
	.zero		1


	//   ....[139]....
        /*0994*/ 	.word	0x000057c0
        /*0998*/ 	.word	0x00000000
        /*099c*/ 	.word	0x00000000
        /*09a0*/ 	.short	0x0101
        /*09a2*/ 	.byte	0xff
	.zero		1


	//   ....[140]....
        /*09a4*/ 	.word	0x00006170
        /*09a8*/ 	.word	0x000000ff
        /*09ac*/ 	.word	0x000001b0
        /*09b0*/ 	.short	0x010a
        /*09b2*/ 	.byte	0x2b
	.zero		1


	//   ....[141]....
        /*09b4*/ 	.word	0x00006190
        /*09b8*/ 	.word	0x0000005c
        /*09bc*/ 	.word	0x000001f0
        /*09c0*/ 	.short	0x010a
        /*09c2*/ 	.byte	0xff
	.zero		1


	//   ....[142]....
        /*09c4*/ 	.word	0x000062e0
        /*09c8*/ 	.word	0x000000ff
        /*09cc*/ 	.word	0x000001b0
        /*09d0*/ 	.short	0x010a
        /*09d2*/ 	.byte	0x2b
	.zero		1


	//   ....[143]....
        /*09d4*/ 	.word	0x000063c0
        /*09d8*/ 	.word	0x000000ff
        /*09dc*/ 	.word	0x00000000
        /*09e0*/ 	.short	0x0101
        /*09e2*/ 	.byte	0x04
	.zero		1


	//   ....[144]....
        /*09e4*/ 	.word	0x00006420
        /*09e8*/ 	.word	0x0000005c
        /*09ec*/ 	.word	0x000001f0
        /*09f0*/ 	.short	0x010a
        /*09f2*/ 	.byte	0xff
	.zero		1


	//   ....[145]....
        /*09f4*/ 	.word	0x000067f0
        /*09f8*/ 	.word	0x000000ff
        /*09fc*/ 	.word	0x00000000
        /*0a00*/ 	.short	0x0101
        /*0a02*/ 	.byte	0x05
	.zero		1


	//   ....[146]....
        /*0a04*/ 	.word	0x00007080
        /*0a08*/ 	.word	0x00000003
        /*0a0c*/ 	.word	0x00000240
        /*0a10*/ 	.short	0x010a
        /*0a12*/ 	.byte	0xff
	.zero		1


	//   ....[147]....
        /*0a14*/ 	.word	0x000070e0
        /*0a18*/ 	.word	0x00000002
        /*0a1c*/ 	.word	0x000000d8
        /*0a20*/ 	.short	0x010a
        /*0a22*/ 	.byte	0xff
	.zero		1


	//   ....[148]....
        /*0a24*/ 	.word	0x00007140
        /*0a28*/ 	.word	0x00000002
        /*0a2c*/ 	.word	0x000000d8
        /*0a30*/ 	.short	0x010a
        /*0a32*/ 	.byte	0xff
	.zero		1


	//   ....[149]....
        /*0a34*/ 	.word	0x00007190
        /*0a38*/ 	.word	0x00000002
        /*0a3c*/ 	.word	0x000001d0
        /*0a40*/ 	.short	0x010a
        /*0a42*/ 	.byte	0xff
	.zero		1


	//   ....[150]....
        /*0a44*/ 	.word	0x000071f0
        /*0a48*/ 	.word	0x00000000
        /*0a4c*/ 	.word	0x00000000
        /*0a50*/ 	.short	0x010a
        /*0a52*/ 	.byte	0xff
	.zero		1


	//   ....[151]....
        /*0a54*/ 	.word	0x00007250
        /*0a58*/ 	.word	0x00000000
        /*0a5c*/ 	.word	0x00000000
        /*0a60*/ 	.short	0x010a
        /*0a62*/ 	.byte	0xff
	.zero		1


	//   ....[152]....
        /*0a64*/ 	.word	0x000072b0
        /*0a68*/ 	.word	0x00000000
        /*0a6c*/ 	.word	0x00000000
        /*0a70*/ 	.short	0x010a
        /*0a72*/ 	.byte	0xff
	.zero		1


	//   ....[153]....
        /*0a74*/ 	.word	0x00007310
        /*0a78*/ 	.word	0x00000000
        /*0a7c*/ 	.word	0x00000000
        /*0a80*/ 	.short	0x010a
        /*0a82*/ 	.byte	0xff
	.zero		1


	//   ....[154]....
        /*0a84*/ 	.word	0x00007370
        /*0a88*/ 	.word	0x00000000
        /*0a8c*/ 	.word	0x00000000
        /*0a90*/ 	.short	0x010a
        /*0a92*/ 	.byte	0xff
	.zero		1


	//   ....[155]....
        /*0a94*/ 	.word	0x000073d0
        /*0a98*/ 	.word	0x00000000
        /*0a9c*/ 	.word	0x00000000
        /*0aa0*/ 	.short	0x010a
        /*0aa2*/ 	.byte	0xff
	.zero		1


	//   ....[156]....
        /*0aa4*/ 	.word	0x00007430
        /*0aa8*/ 	.word	0x00000000
        /*0aac*/ 	.word	0x00000000
        /*0ab0*/ 	.short	0x010a
        /*0ab2*/ 	.byte	0xff
	.zero		1


	//   ....[157]....
        /*0ab4*/ 	.word	0x00007490
        /*0ab8*/ 	.word	0x00000000
        /*0abc*/ 	.word	0x00000000
        /*0ac0*/ 	.short	0x010a
        /*0ac2*/ 	.byte	0xff
	.zero		1


	//   ....[158]....
        /*0ac4*/ 	.word	0x000074f0
        /*0ac8*/ 	.word	0x00000000
        /*0acc*/ 	.word	0x00000000
        /*0ad0*/ 	.short	0x010a
        /*0ad2*/ 	.byte	0xff
	.zero		1


	//   ....[159]....
        /*0ad4*/ 	.word	0x00007550
        /*0ad8*/ 	.word	0x00000000
        /*0adc*/ 	.word	0x00000000
        /*0ae0*/ 	.short	0x010a
        /*0ae2*/ 	.byte	0xff
	.zero		1


	//   ....[160]....
        /*0ae4*/ 	.word	0x000075b0
        /*0ae8*/ 	.word	0x00000000
        /*0aec*/ 	.word	0x00000000
        /*0af0*/ 	.short	0x010a
        /*0af2*/ 	.byte	0xff
	.zero		1


	//   ....[161]....
        /*0af4*/ 	.word	0x00007610
        /*0af8*/ 	.word	0x00000000
        /*0afc*/ 	.word	0x00000000
        /*0b00*/ 	.short	0x010a
        /*0b02*/ 	.byte	0xff
	.zero		1


	//   ....[162]....
        /*0b04*/ 	.word	0x00007670
        /*0b08*/ 	.word	0x00000000
        /*0b0c*/ 	.word	0x00000000
        /*0b10*/ 	.short	0x010a
        /*0b12*/ 	.byte	0xff
	.zero		1


	//   ....[163]....
        /*0b14*/ 	.word	0x000076d0
        /*0b18*/ 	.word	0x00000000
        /*0b1c*/ 	.word	0x00000000
        /*0b20*/ 	.short	0x010a
        /*0b22*/ 	.byte	0xff
	.zero		1


	//   ....[164]....
        /*0b24*/ 	.word	0x00007730
        /*0b28*/ 	.word	0x00000000
        /*0b2c*/ 	.word	0x00000000
        /*0b30*/ 	.short	0x010a
        /*0b32*/ 	.byte	0xff
	.zero		1


	//   ....[165]....
        /*0b34*/ 	.word	0x00007790
        /*0b38*/ 	.word	0x00000000
        /*0b3c*/ 	.word	0x00000000
        /*0b40*/ 	.short	0x010a
        /*0b42*/ 	.byte	0xff
	.zero		1


	//   ....[166]....
        /*0b44*/ 	.word	0x000077f0
        /*0b48*/ 	.word	0x00000000
        /*0b4c*/ 	.word	0x00000000
        /*0b50*/ 	.short	0x010a
        /*0b52*/ 	.byte	0xff
	.zero		1


	//   ....[167]....
        /*0b54*/ 	.word	0x00007850
        /*0b58*/ 	.word	0x00000000
        /*0b5c*/ 	.word	0x00000000
        /*0b60*/ 	.short	0x010a
        /*0b62*/ 	.byte	0xff
	.zero		1


	//   ....[168]....
        /*0b64*/ 	.word	0x000078b0
        /*0b68*/ 	.word	0x00000000
        /*0b6c*/ 	.word	0x00000000
        /*0b70*/ 	.short	0x010a
        /*0b72*/ 	.byte	0xff
	.zero		1


	//   ....[169]....
        /*0b74*/ 	.word	0x00007910
        /*0b78*/ 	.word	0x00000000
        /*0b7c*/ 	.word	0x00000000
        /*0b80*/ 	.short	0x010a
        /*0b82*/ 	.byte	0xff
	.zero		1


	//   ....[170]....
        /*0b84*/ 	.word	0x00007970
        /*0b88*/ 	.word	0x00000000
        /*0b8c*/ 	.word	0x00000000
        /*0b90*/ 	.short	0x010a
        /*0b92*/ 	.byte	0xff
	.zero		1


	//   ....[171]....
        /*0b94*/ 	.word	0x000079d0
        /*0b98*/ 	.word	0x00000000
        /*0b9c*/ 	.word	0x00000000
        /*0ba0*/ 	.short	0x010a
        /*0ba2*/ 	.byte	0xff
	.zero		1


	//   ....[172]....
        /*0ba4*/ 	.word	0x00007a30
        /*0ba8*/ 	.word	0x00000000
        /*0bac*/ 	.word	0x00000000
        /*0bb0*/ 	.short	0x010a
        /*0bb2*/ 	.byte	0xff
	.zero		1


	//   ....[173]....
        /*0bb4*/ 	.word	0x00007a90
        /*0bb8*/ 	.word	0x00000000
        /*0bbc*/ 	.word	0x00000000
        /*0bc0*/ 	.short	0x010a
        /*0bc2*/ 	.byte	0xff
	.zero		1


	//   ....[174]....
        /*0bc4*/ 	.word	0x00007af0
        /*0bc8*/ 	.word	0x00000000
        /*0bcc*/ 	.word	0x00000000
        /*0bd0*/ 	.short	0x010a
        /*0bd2*/ 	.byte	0xff
	.zero		1


	//   ....[175]....
        /*0bd4*/ 	.word	0x00007b50
        /*0bd8*/ 	.word	0x00000000
        /*0bdc*/ 	.word	0x00000000
        /*0be0*/ 	.short	0x010a
        /*0be2*/ 	.byte	0xff
	.zero		1


	//   ....[176]....
        /*0be4*/ 	.word	0x00007ba0
        /*0be8*/ 	.word	0x00000000
        /*0bec*/ 	.word	0x00000230
        /*0bf0*/ 	.short	0x010a
        /*0bf2*/ 	.byte	0xff
	.zero		1


	//   ....[177]....
        /*0bf4*/ 	.word	0x00007c00
        /*0bf8*/ 	.word	0x00000000
        /*0bfc*/ 	.word	0x000001e0
        /*0c00*/ 	.short	0x010a
        /*0c02*/ 	.byte	0xff
	.zero		1


	//   ....[178]....
        /*0c04*/ 	.word	0x00007c50
        /*0c08*/ 	.word	0x00000000
        /*0c0c*/ 	.word	0x000001d0
        /*0c10*/ 	.short	0x010a
        /*0c12*/ 	.byte	0xff
	.zero		1


	//   ....[179]....
        /*0c14*/ 	.word	0x00007cb0
        /*0c18*/ 	.word	0x00000000
        /*0c1c*/ 	.word	0x000001e0
        /*0c20*/ 	.short	0x010a
        /*0c22*/ 	.byte	0xff
	.zero		1


	//   ....[180]....
        /*0c24*/ 	.word	0x00007d00
        /*0c28*/ 	.word	0x00000000
        /*0c2c*/ 	.word	0x000001d0
        /*0c30*/ 	.short	0x010a
        /*0c32*/ 	.byte	0xff
	.zero		1


	//   ....[181]....
        /*0c34*/ 	.word	0x00007d60
        /*0c38*/ 	.word	0x00000003
        /*0c3c*/ 	.word	0x00000210
        /*0c40*/ 	.short	0x010a
        /*0c42*/ 	.byte	0xff
	.zero		1


	//   ....[182]....
        /*0c44*/ 	.word	0x00007dc0
        /*0c48*/ 	.word	0x00000000
        /*0c4c*/ 	.word	0x00000000
        /*0c50*/ 	.short	0x010a
        /*0c52*/ 	.byte	0xff
	.zero		1


	//   ....[183]....
        /*0c54*/ 	.word	0x00007e20
        /*0c58*/ 	.word	0x00000000
        /*0c5c*/ 	.word	0x00000000
        /*0c60*/ 	.short	0x010a
        /*0c62*/ 	.byte	0xff
	.zero		1


	//   ....[184]....
        /*0c64*/ 	.word	0x00007e80
        /*0c68*/ 	.word	0x00000000
        /*0c6c*/ 	.word	0x00000000
        /*0c70*/ 	.short	0x010a
        /*0c72*/ 	.byte	0xff
	.zero		1


	//   ....[185]....
        /*0c74*/ 	.word	0x00007ee0
        /*0c78*/ 	.word	0x00000000
        /*0c7c*/ 	.word	0x00000000
        /*0c80*/ 	.short	0x010a
        /*0c82*/ 	.byte	0xff
	.zero		1


	//   ....[186]....
        /*0c84*/ 	.word	0x00007f40
        /*0c88*/ 	.word	0x00000000
        /*0c8c*/ 	.word	0x00000000
        /*0c90*/ 	.short	0x010a
        /*0c92*/ 	.byte	0xff
	.zero		1


	//   ....[187]....
        /*0c94*/ 	.word	0x00007f90
        /*0c98*/ 	.word	0x00000000
        /*0c9c*/ 	.word	0x000001d0
        /*0ca0*/ 	.short	0x010a
        /*0ca2*/ 	.byte	0xff
	.zero		1


	//   ....[188]....
        /*0ca4*/ 	.word	0x00007ff0
        /*0ca8*/ 	.word	0x00000000
        /*0cac*/ 	.word	0x000001c8
        /*0cb0*/ 	.short	0x010a
        /*0cb2*/ 	.byte	0xff
	.zero		1


	//   ....[189]....
        /*0cb4*/ 	.word	0x00008050
        /*0cb8*/ 	.word	0x00000003
        /*0cbc*/ 	.word	0x000001b8
        /*0cc0*/ 	.short	0x010a
        /*0cc2*/ 	.byte	0xff
	.zero		1


	//   ....[190]....
        /*0cc4*/ 	.word	0x000080a0
        /*0cc8*/ 	.word	0x00000000
        /*0ccc*/ 	.word	0x000001d0
        /*0cd0*/ 	.short	0x010a
        /*0cd2*/ 	.byte	0xff
	.zero		1


	//   ....[191]....
        /*0cd4*/ 	.word	0x00008100
        /*0cd8*/ 	.word	0x00000000
        /*0cdc*/ 	.word	0x000001b0
        /*0ce0*/ 	.short	0x010a
        /*0ce2*/ 	.byte	0xff
	.zero		1


	//   ....[192]....
        /*0ce4*/ 	.word	0x00008150
        /*0ce8*/ 	.word	0x0000005c
        /*0cec*/ 	.word	0x000001f0
        /*0cf0*/ 	.short	0x010a
        /*0cf2*/ 	.byte	0xff
	.zero		1


	//----- nvinfo : EIATTR_NUM_MBARRIERS
	.align		4
.L_47:
        /*0cf4*/ 	.byte	0x03, 0x38
        /*0cf6*/ 	.short	0x004a


	//----- nvinfo : EIATTR_EXIT_INSTR_OFFSETS
	.align		4
        /*0cf8*/ 	.byte	0x04, 0x1c
        /*0cfa*/ 	.short	(.L_49 - .L_48)


	//   ....[0]....
.L_48:
        /*0cfc*/ 	.word	0x00003480


	//   ....[1]....
        /*0d00*/ 	.word	0x00003970


	//   ....[2]....
        /*0d04*/ 	.word	0x000039d0


	//   ....[3]....
        /*0d08*/ 	.word	0x00004850


	//   ....[4]....
        /*0d0c*/ 	.word	0x00005380


	//   ....[5]....
        /*0d10*/ 	.word	0x000053c0


	//   ....[6]....
        /*0d14*/ 	.word	0x00007070


	//----- nvinfo : EIATTR_MAX_THREADS
	.align		4
.L_49:
        /*0d18*/ 	.byte	0x04, 0x05
        /*0d1a*/ 	.short	(.L_51 - .L_50)
.L_50:
        /*0d1c*/ 	.word	0x00000100
        /*0d20*/ 	.word	0x00000001
        /*0d24*/ 	.word	0x00000001


	//----- nvinfo : EIATTR_CRS_STACK_SIZE
	.align		4
.L_51:
        /*0d28*/ 	.byte	0x04, 0x1e
        /*0d2a*/ 	.short	(.L_53 - .L_52)
.L_52:
        /*0d2c*/ 	.word	0x00000000


	//----- nvinfo : EIATTR_CBANK_PARAM_SIZE
	.align		4
.L_53:
        /*0d30*/ 	.byte	0x03, 0x19
        /*0d32*/ 	.short	0x0800


	//----- nvinfo : EIATTR_PARAM_CBANK
	.align		4
        /*0d34*/ 	.byte	0x04, 0x0a
        /*0d36*/ 	.short	(.L_55 - .L_54)
	.align		4
.L_54:
        /*0d38*/ 	.word	index@(.nv.constant0._ZN7cutlass13device_kernelINS_4gemm6kernel13GemmUniversalIN4cute5tupleIJiiiiEEENS1_10collective13CollectiveMmaINS1_35MainloopSm100TmaUmmaWarpSpecializedILi27ELi2ELi4ENS5_IJNS4_1CILi1EEESB_SB_EEEEENS5_IJNSA_ILi64EEESE_SE_EEENS_12float_e5m2_tENS5_IJlSB_lEEESG_SH_NS4_8TiledMMAINS4_8MMA_AtomIJNS4_10MMA_TraitsINS4_19SM100_MMA_F8F6F4_SSEJSG_SG_fSE_SE_NS4_17integral_constantINS4_4UMMA5MajorELSO_0EEESP_NSM_INSN_7ScaleInELSQ_0EEESR_EEEEEENS4_6LayoutISC_NS5_IJNSA_ILi0EEESV_SV_EEEEENS5_IJNS4_10UnderscoreESY_SY_EEEEENS4_13SM90_TMA_LOADENS4_14ComposedLayoutINS4_7SwizzleILi2ELi4ELi3EEENS4_18smem_ptr_flag_bitsILi8EEENSU_INS5_IJNSA_ILi8EEESE_EEENS5_IJSE_SB_EEEEEEEvNS4_8identityES11_S1B_vS1C_EENS_8epilogue10collective18CollectiveEpilogueINS1E_23Sm100TmaWarpSpecializedILi1ELi1ELi32ELb0ELb0EEEJSF_NS5_IJNSU_ISE_SB_EES1J_EEESG_SH_SG_SH_NS1E_6fusion15FusionCallbacksIS1I_NS1L_17LinearCombinationISG_fSG_fLNS_15FloatRoundStyleE2EEESF_S1K_JEEENS4_5SM1004TMEM4LOAD26SM100_TMEM_LOAD_16dp32b32xES11_S1B_NS4_39AutoVectorizingCopyWithAssumedAlignmentILi128EEENS4_14SM90_TMA_STOREES1B_S1W_S1W_EEEvvEEEEvNT_6ParamsE)
        /*0d3c*/ 	.short	0x0380
        /*0d3e*/ 	.short	0x0800


	//----- nvinfo : EIATTR_SW_WAR
	.align		4
.L_55:
        /*0d40*/ 	.byte	0x04, 0x36
        /*0d42*/ 	.short	(.L_57 - .L_56)
.L_56:
        /*0d44*/ 	.word	0x00000008
.L_57:


//--------------------- .nv.callgraph             --------------------------
	.section	.nv.callgraph,"",@"SHT_CUDA_CALLGRAPH"
	.align	4
	.sectionentsize	8
	.align		4
        /*0000*/ 	.word	0x00000000
	.align		4
        /*0004*/ 	.word	0xffffffff
	.align		4
        /*0008*/ 	.word	index@(_ZN7cutlass13device_kernelINS_4gemm6kernel13GemmUniversalIN4cute5tupleIJiiiiEEENS1_10collective13CollectiveMmaINS1_35MainloopSm100TmaUmmaWarpSpecializedILi27ELi2ELi4ENS5_IJNS4_1CILi1EEESB_SB_EEEEENS5_IJNSA_ILi64EEESE_SE_EEENS_12float_e5m2_tENS5_IJlSB_lEEESG_SH_NS4_8TiledMMAINS4_8MMA_AtomIJNS4_10MMA_TraitsINS4_19SM100_MMA_F8F6F4_SSEJSG_SG_fSE_SE_NS4_17integral_constantINS4_4UMMA5MajorELSO_0EEESP_NSM_INSN_7ScaleInELSQ_0EEESR_EEEEEENS4_6LayoutISC_NS5_IJNSA_ILi0EEESV_SV_EEEEENS5_IJNS4_10UnderscoreESY_SY_EEEEENS4_13SM90_TMA_LOADENS4_14ComposedLayoutINS4_7SwizzleILi2ELi4ELi3EEENS4_18smem_ptr_flag_bitsILi8EEENSU_INS5_IJNSA_ILi8EEESE_EEENS5_IJSE_SB_EEEEEEEvNS4_8identityES11_S1B_vS1C_EENS_8epilogue10collective18CollectiveEpilogueINS1E_23Sm100TmaWarpSpecializedILi1ELi1ELi32ELb0ELb0EEEJSF_NS5_IJNSU_ISE_SB_EES1J_EEESG_SH_SG_SH_NS1E_6fusion15FusionCallbacksIS1I_NS1L_17LinearCombinationISG_fSG_fLNS_15FloatRoundStyleE2EEESF_S1K_JEEENS4_5SM1004TMEM4LOAD26SM100_TMEM_LOAD_16dp32b32xES11_S1B_NS4_39AutoVectorizingCopyWithAssumedAlignmentILi128EEENS4_14SM90_TMA_STOREES1B_S1W_S1W_EEEvvEEEEvNT_6ParamsE)
	.align		4
        /*000c*/ 	.word	index@(__assertfail)
	.align		4
        /*0010*/ 	.word	0x00000000
	.align		4
        /*0014*/ 	.word	0xfffffffe
	.align		4
        /*0018*/ 	.word	0x00000000
	.align		4
        /*001c*/ 	.word	0xfffffffd
	.align		4
        /*0020*/ 	.word	0x00000000
	.align		4
        /*0024*/ 	.word	0xfffffffc


//--------------------- .nv.constant4             --------------------------
	.section	.nv.constant4,"a",@progbits
	.align	8
	.align		8
.nv.constant4:
        /*0000*/ 	.dword	__assertfail
	.align		8
        /*0008*/ 	.dword	__unnamed_1
	.align		8
        /*0010*/ 	.dword	__unnamed_2
	.align		8
        /*0018*/ 	.dword	_ZN40_INTERNAL_681c4bbd_4_k_cu_0b5a9c50_298584cuda3std3__45__cpo5beginE
	.align		8
        /*0020*/ 	.dword	_ZN40_INTERNAL_681c4bbd_4_k_cu_0b5a9c50_298584cuda3std3__45__cpo3endE
	.align		8
        /*0028*/ 	.dword	_ZN40_INTERNAL_681c4bbd_4_k_cu_0b5a9c50_298584cuda3std3__45__cpo6cbeginE
	.align		8
        /*0030*/ 	.dword	_ZN40_INTERNAL_681c4bbd_4_k_cu_0b5a9c50_298584cuda3std3__45__cpo4cendE
	.align		8
        /*0038*/ 	.dword	_ZN40_INTERNAL_681c4bbd_4_k_cu_0b5a9c50_298584cuda3std3__442_GLOBAL__N__681c4bbd_4_k_cu_0b5a9c50_298586ignoreE
	.align		8
        /*0040*/ 	.dword	_ZN40_INTERNAL_681c4bbd_4_k_cu_0b5a9c50_298584cuda3std3__419piecewise_constructE
	.align		8
        /*0048*/ 	.dword	_ZN40_INTERNAL_681c4bbd_4_k_cu_0b5a9c50_298584cuda3std3__48in_placeE
	.align		8
        /*0050*/ 	.dword	_ZN40_INTERNAL_681c4bbd_4_k_cu_0b5a9c50_298584cuda3std6ranges3__45__cpo4swapE
	.align		8
        /*0058*/ 	.dword	_ZN40_INTERNAL_681c4bbd_4_k_cu_0b5a9c50_298584cuda3std6ranges3__45__cpo9iter_moveE
	.align		8
        /*0060*/ 	.dword	_ZN40_INTERNAL_681c4bbd_4_k_cu_0b5a9c50_298584cute7productE
	.align		8
        /*0068*/ 	.dword	_ZN40_INTERNAL_681c4bbd_4_k_cu_0b5a9c50_298584cute1_E
	.align		8
        /*0070*/ 	.dword	$str$25
	.align		8
        /*0078*/ 	.dword	$str$26
	.align		8
        /*0080*/ 	.dword	$str$27
	.align		8
        /*0088*/ 	.dword	$str$28


//--------------------- .text._ZN7cutlass13device_kernelINS_4gemm6kernel13GemmUniversalIN4cute5tupleIJiiiiEEENS1_10collective13CollectiveMmaINS1_35MainloopSm100TmaUmmaWarpSpecializedILi27ELi2ELi4ENS5_IJNS4_1CILi1EEESB_SB_EEEEENS5_IJNSA_ILi64EEESE_SE_EEENS_12float_e5m2_tENS5_IJlSB_lEEESG_SH_NS4_8TiledMMAINS4_8MMA_AtomIJNS4_10MMA_TraitsINS4_19SM100_MMA_F8F6F4_SSEJSG_SG_fSE_SE_NS4_17integral_constantINS4_4UMMA5MajorELSO_0EEESP_NSM_INSN_7ScaleInELSQ_0EEESR_EEEEEENS4_6LayoutISC_NS5_IJNSA_ILi0EEESV_SV_EEEEENS5_IJNS4_10UnderscoreESY_SY_EEEEENS4_13SM90_TMA_LOADENS4_14ComposedLayoutINS4_7SwizzleILi2ELi4ELi3EEENS4_18smem_ptr_flag_bitsILi8EEENSU_INS5_IJNSA_ILi8EEESE_EEENS5_IJSE_SB_EEEEEEEvNS4_8identityES11_S1B_vS1C_EENS_8epilogue10collective18CollectiveEpilogueINS1E_23Sm100TmaWarpSpecializedILi1ELi1ELi32ELb0ELb0EEEJSF_NS5_IJNSU_ISE_SB_EES1J_EEESG_SH_SG_SH_NS1E_6fusion15FusionCallbacksIS1I_NS1L_17LinearCombinationISG_fSG_fLNS_15FloatRoundStyleE2EEESF_S1K_JEEENS4_5SM1004TMEM4LOAD26SM100_TMEM_LOAD_16dp32b32xES11_S1B_NS4_39AutoVectorizingCopyWithAssumedAlignmentILi128EEENS4_14SM90_TMA_STOREES1B_S1W_S1W_EEEvvEEEEvNT_6ParamsE --------------------------
	.section	.text._ZN7cutlass13device_kernelINS_4gemm6kernel13GemmUniversalIN4cute5tupleIJiiiiEEENS1_10collective13CollectiveMmaINS1_35MainloopSm100TmaUmmaWarpSpecializedILi27ELi2ELi4ENS5_IJNS4_1CILi1EEESB_SB_EEEEENS5_IJNSA_ILi64EEESE_SE_EEENS_12float_e5m2_tENS5_IJlSB_lEEESG_SH_NS4_8TiledMMAINS4_8MMA_AtomIJNS4_10MMA_TraitsINS4_19SM100_MMA_F8F6F4_SSEJSG_SG_fSE_SE_NS4_17integral_constantINS4_4UMMA5MajorELSO_0EEESP_NSM_INSN_7ScaleInELSQ_0EEESR_EEEEEENS4_6LayoutISC_NS5_IJNSA_ILi0EEESV_SV_EEEEENS5_IJNS4_10UnderscoreESY_SY_EEEEENS4_13SM90_TMA_LOADENS4_14ComposedLayoutINS4_7SwizzleILi2ELi4ELi3EEENS4_18smem_ptr_flag_bitsILi8EEENSU_INS5_IJNSA_ILi8EEESE_EEENS5_IJSE_SB_EEEEEEEvNS4_8identityES11_S1B_vS1C_EENS_8epilogue10collective18CollectiveEpilogueINS1E_23Sm100TmaWarpSpecializedILi1ELi1ELi32ELb0ELb0EEEJSF_NS5_IJNSU_ISE_SB_EES1J_EEESG_SH_SG_SH_NS1E_6fusion15FusionCallbacksIS1I_NS1L_17LinearCombinationISG_fSG_fLNS_15FloatRoundStyleE2EEESF_S1K_JEEENS4_5SM1004TMEM4LOAD26SM100_TMEM_LOAD_16dp32b32xES11_S1B_NS4_39AutoVectorizingCopyWithAssumedAlignmentILi128EEENS4_14SM90_TMA_STOREES1B_S1W_S1W_EEEvvEEEEvNT_6ParamsE,"ax",@progbits
	.align	128
.text._ZN7cutlass13device_kernelINS_4gemm6kernel13GemmUniversalIN4cute5tupleIJiiiiEEENS1_10collective13CollectiveMmaINS1_35MainloopSm100TmaUmmaWarpSpecializedILi27ELi2ELi4ENS5_IJNS4_1CILi1EEESB_SB_EEEEENS5_IJNSA_ILi64EEESE_SE_EEENS_12float_e5m2_tENS5_IJlSB_lEEESG_SH_NS4_8TiledMMAINS4_8MMA_AtomIJNS4_10MMA_TraitsINS4_19SM100_MMA_F8F6F4_SSEJSG_SG_fSE_SE_NS4_17integral_constantINS4_4UMMA5MajorELSO_0EEESP_NSM_INSN_7ScaleInELSQ_0EEESR_EEEEEENS4_6LayoutISC_NS5_IJNSA_ILi0EEESV_SV_EEEEENS5_IJNS4_10UnderscoreESY_SY_EEEEENS4_13SM90_TMA_LOADENS4_14ComposedLayoutINS4_7SwizzleILi2ELi4ELi3EEENS4_18smem_ptr_flag_bitsILi8EEENSU_INS5_IJNSA_ILi8EEESE_EEENS5_IJSE_SB_EEEEEEEvNS4_8identityES11_S1B_vS1C_EENS_8epilogue10collective18CollectiveEpilogueINS1E_23Sm100TmaWarpSpecializedILi1ELi1ELi32ELb0ELb0EEEJSF_NS5_IJNSU_ISE_SB_EES1J_EEESG_SH_SG_SH_NS1E_6fusion15FusionCallbacksIS1I_NS1L_17LinearCombinationISG_fSG_fLNS_15FloatRoundStyleE2EEESF_S1K_JEEENS4_5SM1004TMEM4LOAD26SM100_TMEM_LOAD_16dp32b32xES11_S1B_NS4_39AutoVectorizingCopyWithAssumedAlignmentILi128EEENS4_14SM90_TMA_STOREES1B_S1W_S1W_EEEvvEEEEvNT_6ParamsE:
        .type           _ZN7cutlass13device_kernelINS_4gemm6kernel13GemmUniversalIN4cute5tupleIJiiiiEEENS1_10collective13CollectiveMmaINS1_35MainloopSm100TmaUmmaWarpSpecializedILi27ELi2ELi4ENS5_IJNS4_1CILi1EEESB_SB_EEEEENS5_IJNSA_ILi64EEESE_SE_EEENS_12float_e5m2_tENS5_IJlSB_lEEESG_SH_NS4_8TiledMMAINS4_8MMA_AtomIJNS4_10MMA_TraitsINS4_19SM100_MMA_F8F6F4_SSEJSG_SG_fSE_SE_NS4_17integral_constantINS4_4UMMA5MajorELSO_0EEESP_NSM_INSN_7ScaleInELSQ_0EEESR_EEEEEENS4_6LayoutISC_NS5_IJNSA_ILi0EEESV_SV_EEEEENS5_IJNS4_10UnderscoreESY_SY_EEEEENS4_13SM90_TMA_LOADENS4_14ComposedLayoutINS4_7SwizzleILi2ELi4ELi3EEENS4_18smem_ptr_flag_bitsILi8EEENSU_INS5_IJNSA_ILi8EEESE_EEENS5_IJSE_SB_EEEEEEEvNS4_8identityES11_S1B_vS1C_EENS_8epilogue10collective18CollectiveEpilogueINS1E_23Sm100TmaWarpSpecializedILi1ELi1ELi32ELb0ELb0EEEJSF_NS5_IJNSU_ISE_SB_EES1J_EEESG_SH_SG_SH_NS1E_6fusion15FusionCallbacksIS1I_NS1L_17LinearCombinationISG_fSG_fLNS_15FloatRoundStyleE2EEESF_S1K_JEEENS4_5SM1004TMEM4LOAD26SM100_TMEM_LOAD_16dp32b32xES11_S1B_NS4_39AutoVectorizingCopyWithAssumedAlignmentILi128EEENS4_14SM90_TMA_STOREES1B_S1W_S1W_EEEvvEEEEvNT_6ParamsE,@function
        .size           _ZN7cutlass13device_kernelINS_4gemm6kernel13GemmUniversalIN4cute5tupleIJiiiiEEENS1_10collective13CollectiveMmaINS1_35MainloopSm100TmaUmmaWarpSpecializedILi27ELi2ELi4ENS5_IJNS4_1CILi1EEESB_SB_EEEEENS5_IJNSA_ILi64EEESE_SE_EEENS_12float_e5m2_tENS5_IJlSB_lEEESG_SH_NS4_8TiledMMAINS4_8MMA_AtomIJNS4_10MMA_TraitsINS4_19SM100_MMA_F8F6F4_SSEJSG_SG_fSE_SE_NS4_17integral_constantINS4_4UMMA5MajorELSO_0EEESP_NSM_INSN_7ScaleInELSQ_0EEESR_EEEEEENS4_6LayoutISC_NS5_IJNSA_ILi0EEESV_SV_EEEEENS5_IJNS4_10UnderscoreESY_SY_EEEEENS4_13SM90_TMA_LOADENS4_14ComposedLayoutINS4_7SwizzleILi2ELi4ELi3EEENS4_18smem_ptr_flag_bitsILi8EEENSU_INS5_IJNSA_ILi8EEESE_EEENS5_IJSE_SB_EEEEEEEvNS4_8identityES11_S1B_vS1C_EENS_8epilogue10collective18CollectiveEpilogueINS1E_23Sm100TmaWarpSpecializedILi1ELi1ELi32ELb0ELb0EEEJSF_NS5_IJNSU_ISE_SB_EES1J_EEESG_SH_SG_SH_NS1E_6fusion15FusionCallbacksIS1I_NS1L_17LinearCombinationISG_fSG_fLNS_15FloatRoundStyleE2EEESF_S1K_JEEENS4_5SM1004TMEM4LOAD26SM100_TMEM_LOAD_16dp32b32xES11_S1B_NS4_39AutoVectorizingCopyWithAssumedAlignmentILi128EEENS4_14SM90_TMA_STOREES1B_S1W_S1W_EEEvvEEEEvNT_6ParamsE,(.L_x_198 - _ZN7cutlass13device_kernelINS_4gemm6kernel13GemmUniversalIN4cute5tupleIJiiiiEEENS1_10collective13CollectiveMmaINS1_35MainloopSm100TmaUmmaWarpSpecializedILi27ELi2ELi4ENS5_IJNS4_1CILi1EEESB_SB_EEEEENS5_IJNSA_ILi64EEESE_SE_EEENS_12float_e5m2_tENS5_IJlSB_lEEESG_SH_NS4_8TiledMMAINS4_8MMA_AtomIJNS4_10MMA_TraitsINS4_19SM100_MMA_F8F6F4_SSEJSG_SG_fSE_SE_NS4_17integral_constantINS4_4UMMA5MajorELSO_0EEESP_NSM_INSN_7ScaleInELSQ_0EEESR_EEEEEENS4_6LayoutISC_NS5_IJNSA_ILi0EEESV_SV_EEEEENS5_IJNS4_10UnderscoreESY_SY_EEEEENS4_13SM90_TMA_LOADENS4_14ComposedLayoutINS4_7SwizzleILi2ELi4ELi3EEENS4_18smem_ptr_flag_bitsILi8EEENSU_INS5_IJNSA_ILi8EEESE_EEENS5_IJSE_SB_EEEEEEEvNS4_8identityES11_S1B_vS1C_EENS_8epilogue10collective18CollectiveEpilogueINS1E_23Sm100TmaWarpSpecializedILi1ELi1ELi32ELb0ELb0EEEJSF_NS5_IJNSU_ISE_SB_EES1J_EEESG_SH_SG_SH_NS1E_6fusion15FusionCallbacksIS1I_NS1L_17LinearCombinationISG_fSG_fLNS_15FloatRoundStyleE2EEESF_S1K_JEEENS4_5SM1004TMEM4LOAD26SM100_TMEM_LOAD_16dp32b32xES11_S1B_NS4_39AutoVectorizingCopyWithAssumedAlignmentILi128EEENS4_14SM90_TMA_STOREES1B_S1W_S1W_EEEvvEEEEvNT_6ParamsE)
        .other          _ZN7cutlass13device_kernelINS_4gemm6kernel13GemmUniversalIN4cute5tupleIJiiiiEEENS1_10collective13CollectiveMmaINS1_35MainloopSm100TmaUmmaWarpSpecializedILi27ELi2ELi4ENS5_IJNS4_1CILi1EEESB_SB_EEEEENS5_IJNSA_ILi64EEESE_SE_EEENS_12float_e5m2_tENS5_IJlSB_lEEESG_SH_NS4_8TiledMMAINS4_8MMA_AtomIJNS4_10MMA_TraitsINS4_19SM100_MMA_F8F6F4_SSEJSG_SG_fSE_SE_NS4_17integral_constantINS4_4UMMA5MajorELSO_0EEESP_NSM_INSN_7ScaleInELSQ_0EEESR_EEEEEENS4_6LayoutISC_NS5_IJNSA_ILi0EEESV_SV_EEEEENS5_IJNS4_10UnderscoreESY_SY_EEEEENS4_13SM90_TMA_LOADENS4_14ComposedLayoutINS4_7SwizzleILi2ELi4ELi3EEENS4_18smem_ptr_flag_bitsILi8EEENSU_INS5_IJNSA_ILi8EEESE_EEENS5_IJSE_SB_EEEEEEEvNS4_8identityES11_S1B_vS1C_EENS_8epilogue10collective18CollectiveEpilogueINS1E_23Sm100TmaWarpSpecializedILi1ELi1ELi32ELb0ELb0EEEJSF_NS5_IJNSU_ISE_SB_EES1J_EEESG_SH_SG_SH_NS1E_6fusion15FusionCallbacksIS1I_NS1L_17LinearCombinationISG_fSG_fLNS_15FloatRoundStyleE2EEESF_S1K_JEEENS4_5SM1004TMEM4LOAD26SM100_TMEM_LOAD_16dp32b32xES11_S1B_NS4_39AutoVectorizingCopyWithAssumedAlignmentILi128EEENS4_14SM90_TMA_STOREES1B_S1W_S1W_EEEvvEEEEvNT_6ParamsE,@"STO_CUDA_ENTRY STV_DEFAULT"
_ZN7cutlass13device_kernelINS_4gemm6kernel13GemmUniversalIN4cute5tupleIJiiiiEEENS1_10collective13CollectiveMmaINS1_35MainloopSm100TmaUmmaWarpSpecializedILi27ELi2ELi4ENS5_IJNS4_1CILi1EEESB_SB_EEEEENS5_IJNSA_ILi64EEESE_SE_EEENS_12float_e5m2_tENS5_IJlSB_lEEESG_SH_NS4_8TiledMMAINS4_8MMA_AtomIJNS4_10MMA_TraitsINS4_19SM100_MMA_F8F6F4_SSEJSG_SG_fSE_SE_NS4_17integral_constantINS4_4UMMA5MajorELSO_0EEESP_NSM_INSN_7ScaleInELSQ_0EEESR_EEEEEENS4_6LayoutISC_NS5_IJNSA_ILi0EEESV_SV_EEEEENS5_IJNS4_10UnderscoreESY_SY_EEEEENS4_13SM90_TMA_LOADENS4_14ComposedLayoutINS4_7SwizzleILi2ELi4ELi3EEENS4_18smem_ptr_flag_bitsILi8EEENSU_INS5_IJNSA_ILi8EEESE_EEENS5_IJSE_SB_EEEEEEEvNS4_8identityES11_S1B_vS1C_EENS_8epilogue10collective18CollectiveEpilogueINS1E_23Sm100TmaWarpSpecializedILi1ELi1ELi32ELb0ELb0EEEJSF_NS5_IJNSU_ISE_SB_EES1J_EEESG_SH_SG_SH_NS1E_6fusion15FusionCallbacksIS1I_NS1L_17LinearCombinationISG_fSG_fLNS_15FloatRoundStyleE2EEESF_S1K_JEEENS4_5SM1004TMEM4LOAD26SM100_TMEM_LOAD_16dp32b32xES11_S1B_NS4_39AutoVectorizingCopyWithAssumedAlignmentILi128EEENS4_14SM90_TMA_STOREES1B_S1W_S1W_EEEvvEEEEvNT_6ParamsE:
[----:B------:R-:W1:Y:S01]  /*0000*/  LDC R1, c[0x0][0x37c] ;  /* 0x0000df00ff017b82 */ /* 0x000e620000000800 */
[----:B------:R-:W2:Y:S01]  /*0010*/  S2R R101, SR_TID.X ;  /* 0x0000000000657919 */ /* 0x000ea20000002100 */
[----:B------:R-:W3:Y:S01]  /*0020*/  LDCU.64 UR4, c[0x0][0x890] ;  /* 0x00011200ff0477ac */ /* 0x000ee20008000a00 */
[----:B------:R-:W-:Y:S02]  /*0030*/  PRMT R96, RZ, 0x7610, R96 ;  /* 0x00007610ff607816 */ /* 0x000fe40000000060 */
[----:B------:R-:W-:Y:S01]  /*0040*/  ELECT P5, URZ, PT ;  /* 0x0000000000ff782f */ /* 0x000fe200038a0000 */
[----:B------:R-:W4:Y:S01]  /*0050*/  LDCU.64 UR40, c[0x0][0x358] ;  /* 0x00006b00ff2877ac */ /* 0x000f220008000a00 */
[----:B---3--:R-:W-:-:S04]  /*0060*/  UISETP.NE.U32.AND UP0, UPT, UR4, URZ, UPT ;  /* 0x000000ff0400728c */ /* 0x008fc8000bf05070 */
[----:B------:R-:W-:Y:S01]  /*0070*/  UISETP.NE.AND.EX UP0, UPT, UR5, URZ, UPT, UP0 ;  /* 0x000000ff0500728c */ /* 0x000fe2000bf05300 */
[----:B--2---:R-:W-:-:S05]  /*0080*/  SHF.R.U32.HI R104, RZ, 0x5, R101 ;  /* 0x00000005ff687819 */ /* 0x004fca0000011665 */
[----:B------:R-:W2:Y:S02]  /*0090*/  SHFL.IDX PT, R0, R104, RZ, 0x1f ;  /* 0x00001fff68007589 */ /* 0x000ea400000e0000 */
[----:B--2---:R-:W-:Y:S01]  /*00a0*/  R2UR UR8, R0 ;  /* 0x00000000000872ca */ /* 0x004fe200000e0000 */
[----:B-1--4-:R-:W-:-:S14]  /*00b0*/  BRA.U UP0, `(.L_x_0) ;  /* 0x00000001002c7547 */ /* 0x012fdc000b800000 */
[----:B------:R-:W1:Y:S02]  /*00c0*/  LDCU.64 UR6, c[0x0][0x888] ;  /* 0x00011100ff0677ac */ /* 0x000e640008000a00 */
[----:B-1----:R-:W-:-:S04]  /*00d0*/  UISETP.NE.U32.AND UP0, UPT, UR6, URZ, UPT ;  /* 0x000000ff0600728c */ /* 0x002fc8000bf05070 */
[----:B------:R-:W-:-:S09]  /*00e0*/  UISETP.NE.AND.EX UP0, UPT, UR7, URZ, UPT, UP0 ;  /* 0x000000ff0700728c */ /* 0x000fd2000bf05300 */
[----:B------:R-:W-:Y:S05]  /*00f0*/  BRA.U !UP0, `(.L_x_1) ;  /* 0x0000000108107547 */ /* 0x000fea000b800000 */
[----:B------:R-:W1:Y:S02]  /*0100*/  LDC.64 R2, c[0x0][0x888] ;  /* 0x00022200ff027b82 */ /* 0x000e640000000a00 */
[----:B-1----:R1:W5:Y:S01]  /*0110*/  LDG.E R49, desc[UR40][R2.64] ;  /* 0x0000002802317981 */ /* 0x002362000c1e1900 */
[----:B------:R-:W-:Y:S01]  /*0120*/  HFMA2 R96, -RZ, RZ, 0, 5.9604644775390625e-08 ;  /* 0x00000001ff607431 */ /* 0x000fe200000001ff */
[----:B------:R-:W-:Y:S05]  /*0130*/  BRA `(.L_x_0) ;  /* 0x00000000000c7947 */ /* 0x000fea0003800000 */
.L_x_1:
[----:B------:R-:W1:Y:S01]  /*0140*/  LDCU UR6, c[0x0][0x880] ;  /* 0x00011000ff0677ac */ /* 0x000e620008000800 */
[----:B------:R-:W-:Y:S01]  /*0150*/  HFMA2 R96, -RZ, RZ, 0, 5.9604644775390625e-08 ;  /* 0x00000001ff607431 */ /* 0x000fe200000001ff */
[----:B-1----:R-:W-:-:S07]  /*0160*/  MOV R49, UR6 ;  /* 0x0000000600317c02 */ /* 0x002fce0008000f00 */
.L_x_0:
[----:B------:R-:W2:Y:S02]  /*0170*/  LDCU.64 UR6, c[0x0][0x8b0] ;  /* 0x00011600ff0677ac */ /* 0x000ea40008000a00 */
[----:B--2---:R-:W-:-:S04]  /*0180*/  UISETP.NE.U32.AND UP0, UPT, UR6, URZ, UPT ;  /* 0x000000ff0600728c */ /* 0x004fc8000bf05070 */
[----:B------:R-:W-:-:S09]  /*0190*/  UISETP.NE.AND.EX UP0, UPT, UR7, URZ, UPT, UP0 ;  /* 0x000000ff0700728c */ /* 0x000fd2000bf05300 */
[----:B------:R-:W-:Y:S05]  /*01a0*/  BRA.U UP0, `(.L_x_2) ;  /* 0x0000000100247547 */ /* 0x000fea000b800000 */
[----:B------:R-:W2:Y:S02]  /*01b0*/  LDCU.64 UR6, c[0x0][0x8a8] ;  /* 0x00011500ff0677ac */ /* 0x000ea40008000a00 */
[----:B--2---:R-:W-:-:S04]  /*01c0*/  UISETP.NE.U32.AND UP0, UPT, UR6, URZ, UPT ;  /* 0x000000ff0600728c */ /* 0x004fc8000bf05070 */
[----:B------:R-:W-:-:S09]  /*01d0*/  UISETP.NE.AND.EX UP0, UPT, UR7, URZ, UPT, UP0 ;  /* 0x000000ff0700728c */ /* 0x000fd2000bf05300 */
[----:B------:R-:W-:Y:S05]  /*01e0*/  BRA.U !UP0, `(.L_x_3) ;  /* 0x00000001080c7547 */ /* 0x000fea000b800000 */
[----:B-1----:R-:W1:Y:S02]  /*01f0*/  LDC.64 R2, c[0x0][0x8a8] ;  /* 0x00022a00ff027b82 */ /* 0x002e640000000a00 */
[----:B-1----:R2:W5:Y:S01]  /*0200*/  LDG.E R47, desc[UR40][R2.64] ;  /* 0x00000028022f7981 */ /* 0x002562000c1e1900 */
[----:B------:R-:W-:Y:S05]  /*0210*/  BRA `(.L_x_2) ;  /* 0x0000000000087947 */ /* 0x000fea0003800000 */
.L_x_3:
[----:B------:R-:W2:Y:S02]  /*0220*/  LDCU UR6, c[0x0][0x8a0] ;  /* 0x00011400ff0677ac */ /* 0x000ea40008000800 */
[----:B--2---:R-:W-:Y:S02]  /*0230*/  MOV R47, UR6 ;  /* 0x00000006002f7c02 */ /* 0x004fe40008000f00 */
.L_x_2:
[----:B------:R-:W-:Y:S01]  /*0240*/  IMAD.U32 R0, RZ, RZ, UR8 ;  /* 0x00000008ff007e24 */ /* 0x000fe2000f8e00ff */
[----:B------:R-:W-:Y:S04]  /*0250*/  BSSY.RECONVERGENT B0, `(.L_x_4) ;  /* 0x000000c000007945 */ /* 0x000fe80003800200 */
[C---:B------:R-:W-:Y:S02]  /*0260*/  ISETP.NE.OR P1, PT, R0.reuse, 0x1, !P5 ;  /* 0x000000010000780c */ /* 0x040fe40006f25670 */
[----:B------:R-:W-:-:S11]  /*0270*/  ISETP.NE.OR P0, PT, R0, 0x3, !P5 ;  /* 0x000000030000780c */ /* 0x000fd60006f05670 */
[----:B------:R-:W-:Y:S05]  /*0280*/  @P1 BRA `(.L_x_5) ;  /* 0x0000000000201947 */ /* 0x000fea0003800000 */
[----:B------:R-:W3:Y:S02]  /*0290*/  LDCU.64 UR6, c[0x0][0x348] ;  /* 0x00006900ff0677ac */ /* 0x000ee40008000a00 */
[----:B---3--:R-:W-:Y:S02]  /*02a0*/  UIADD3 UR10, UP1, UPT, UR6, 0x80, URZ ;  /* 0x00000080060a7890 */ /* 0x008fe4000ff3e0ff */
[----:B------:R-:W-:Y:S02]  /*02b0*/  UIADD3 UR6, UP0, UPT, UR6, 0x180, URZ ;  /* 0x0000018006067890 */ /* 0x000fe4000ff1e0ff */
[----:B------:R-:W-:Y:S02]  /*02c0*/  UIADD3.X UR11, UPT, UPT, URZ, UR7, URZ, UP1, !UPT ;  /* 0x00000007ff0b7290 */ /* 0x000fe40008ffe4ff */
[----:B------:R-:W-:-:S07]  /*02d0*/  UIADD3.X UR7, UPT, UPT, URZ, UR7, URZ, UP0, !UPT ;  /* 0x00000007ff077290 */ /* 0x000fce00087fe4ff */
[----:B------:R3:W-:Y:S02]  /*02e0*/  UTMACCTL.PF [UR10] ;  /* 0x000000000a0079b9 */ /* 0x0007e40008040000 */
[----:B------:R3:W-:Y:S02]  /*02f0*/  UTMACCTL.PF [UR6] ;  /* 0x00000000060079b9 */ /* 0x0007e40008040000 */
[----:B---3--:R-:W-:Y:S01]  /*0300*/  NOP ;  /* 0x0000000000007918 */ /* 0x008fe20000000000 */
.L_x_5:
[----:B------:R-:W-:Y:S05]  /*0310*/  BSYNC.RECONVERGENT B0 ;  /* 0x0000000000007941 */ /* 0x000fea0003800200 */
.L_x_4:
[----:B------:R-:W-:Y:S04]  /*0320*/  BSSY.RECONVERGENT B0, `(.L_x_6) ;  /* 0x000000a000007945 */ /* 0x000fe80003800200 */
        /* <DEDUP_REMOVED lines=9> */
.L_x_7:
[----:B------:R-:W-:Y:S05]  /*03c0*/  BSYNC.RECONVERGENT B0 ;  /* 0x0000000000007941 */ /* 0x000fea0003800200 */
.L_x_6:
[----:B------:R-:W3:Y:S01]  /*03d0*/  LDCU.64 UR6, c[0x0][0x888] ;  /* 0x00011100ff0677ac */ /* 0x000ee20008000a00 */
[----:B------:R-:W-:Y:S02]  /*03e0*/  UISETP.EQ.U32.AND UP1, UPT, UR4, URZ, UPT ;  /* 0x000000ff0400728c */ /* 0x000fe4000bf22070 */
[----:B------:R-:W-:Y:S02]  /*03f0*/  UPLOP3.LUT UP2, UPT, UPT, UPT, UPT, 0x80, 0x8 ;  /* 0x000000000008789c */ /* 0x000fe40003f4f070 */
[----:B---3--:R-:W-:-:S04]  /*0400*/  UISETP.NE.U32.AND UP0, UPT, UR6, URZ, UPT ;  /* 0x000000ff0600728c */ /* 0x008fc8000bf05070 */
[----:B------:R-:W-:-:S04]  /*0410*/  UISETP.NE.AND.EX UP0, UPT, UR7, URZ, UPT, UP0 ;  /* 0x000000ff0700728c */ /* 0x000fc8000bf05300 */
[----:B------:R-:W-:-:S04]  /*0420*/  UISETP.EQ.OR.EX UP3, UPT, UR5, URZ, !UP0, UP1 ;  /* 0x000000ff0500728c */ /* 0x000fc8000c762710 */
[----:B------:R-:W-:-:S05]  /*0430*/  UP2UR UR44, UPR, URZ, 0x8 ;  /* 0x00000008ff2c7883 */ /* 0x000fca0008000000 */
[----:B------:R-:W-:Y:S07]  /*0440*/  BRA.U !UP3, `(.L_x_8) ;  /* 0x000000010b207547 */ /* 0x000fee000b800000 */
[----:B------:R-:W-:Y:S01]  /*0450*/  UISETP.NE.U32.AND UP2, UPT, UR4, URZ, UPT ;  /* 0x000000ff0400728c */ /* 0x000fe2000bf45070 */
[----:B-----5:R-:W-:Y:S01]  /*0460*/  FSETP.NEU.AND P0, PT, R49, RZ, PT ;  /* 0x000000ff3100720b */ /* 0x020fe20003f0d000 */
[----:B------:R-:W-:Y:S02]  /*0470*/  USEL UR4, URZ, 0xffffffff, UP0 ;  /* 0xffffffffff047887 */ /* 0x000fe40008000000 */
[----:B------:R-:W-:-:S10]  /*0480*/  UISETP.NE.AND.EX UP2, UPT, UR5, URZ, UPT, UP2 ;  /* 0x000000ff0500728c */ /* 0x000fd4000bf45320 */
[----:B------:R-:W-:Y:S01]  /*0490*/  VOTEU.ANY UP1, P0 ;  /* 0x0000000000ff7886 */ /* 0x000fe20000020100 */
[----:B------:R-:W-:-:S04]  /*04a0*/  @!UP2 USEL UR4, URZ, 0xffffffff, UP1 ;  /* 0xffffffffff04a887 */ /* 0x000fc80008800000 */
[----:B------:R-:W-:-:S04]  /*04b0*/  ULOP3.LUT UR4, UR4, 0x1, URZ, 0xc0, !UPT ;  /* 0x0000000104047892 */ /* 0x000fc8000f8ec0ff */
[----:B------:R-:W-:-:S11]  /*04c0*/  UISETP.NE.U32.AND UP2, UPT, UR4, 0x1, UPT ;  /* 0x000000010400788c */ /* 0x000fd6000bf45070 */
.L_x_8:
[----:B-12---:R-:W1:Y:S01]  /*04d0*/  SHFL.IDX PT, R2, R104, RZ, 0x1f ;  /* 0x00001fff68027589 */ /* 0x006e6200000e0000 */
[----:B------:R-:W-:-:S04]  /*04e0*/  UISETP.NE.AND UP1, UPT, UR8, 0x2, UPT ;  /* 0x000000020800788c */ /* 0x000fc8000bf25270 */
[----:B------:R-:W-:Y:S01]  /*04f0*/  USEL UR13, URZ, 0x1, UP1 ;  /* 0x00000001ff0d7887 */ /* 0x000fe20008800000 */
[----:B-1----:R-:W-:-:S13]  /*0500*/  ISETP.NE.AND P0, PT, R2, RZ, PT ;  /* 0x000000ff0200720c */ /* 0x002fda0003f05270 */
[----:B------:R-:W-:Y:S05]  /*0510*/  @P0 BRA `(.L_x_9) ;  /* 0x00000004000c0947 */ /* 0x000fea0003800000 */
[----:B------:R-:W-:Y:S01]  /*0520*/  ELECT P0, URZ, PT ;  /* 0x0000000000ff782f */ /* 0x000fe20003800000 */
[----:B------:R-:W-:-:S12]  /*0530*/  BSSY.RECONVERGENT B0, `(.L_x_9) ;  /* 0x0000041000007945 */ /* 0x000fd80003800200 */
[----:B------:R-:W-:Y:S05]  /*0540*/  @!P0 BRA `(.L_x_10) ;  /* 0x0000000000fc8947 */ /* 0x000fea0003800000 */
[----:B------:R-:W1:Y:S01]  /*0550*/  S2UR UR5, SR_CgaCtaId ;  /* 0x00000000000579c3 */ /* 0x000e620000008800 */
[----:B------:R-:W-:Y:S01]  /*0560*/  UMOV UR6, 0x400 ;  /* 0x0000040000067882 */ /* 0x000fe20000000000 */
[----:B------:R-:W-:Y:S01]  /*0570*/  UMOV UR4, 0x1 ;  /* 0x0000000100047882 */ /* 0x000fe20000000000 */
[----:B-1----:R-:W-:Y:S02]  /*0580*/  ULEA UR5, UR5, UR6, 0x18 ;  /* 0x0000000605057291 */ /* 0x002fe4000f8ec0ff */
[----:B------:R-:W-:-:S04]  /*0590*/  UIADD3 UR6, UPT, UPT, -UR4, 0x100000, URZ ;  /* 0x0010000004067890 */ /* 0x000fc8000fffe1ff */
[----:B------:R-:W-:Y:S02]  /*05a0*/  USHF.L.U32 UR7, UR6, 0xb, URZ ;  /* 0x0000000b06077899 */ /* 0x000fe400080006ff */
[----:B------:R-:W-:Y:S01]  /*05b0*/  USHF.L.U32 UR6, UR6, 0x1, URZ ;  /* 0x0000000106067899 */ /* 0x000fe200080006ff */
[----:B------:R-:W1:Y:S11]  /*05c0*/  FENCE.VIEW.ASYNC.S ;  /* 0x00000000000073c6 */ /* 0x000e760000000000 */
[----:B-1----:R1:W2:Y:S01]  /*05d0*/  SYNCS.EXCH.64 URZ, [UR5], UR6 ;  /* 0x0000000605ff75b2 */ /* 0x0022a20008000100 */
[----:B------:R1:W3:Y:S01]  /*05e0*/  SYNCS.EXCH.64 URZ, [UR5+0xd8], UR6 ;  /* 0x0000d80605ff75b2 */ /* 0x0002e20008000100 */
[----:B------:R1:W4:Y:S01]  /*05f0*/  SYNCS.EXCH.64 URZ, [UR5+0x8], UR6 ;  /* 0x0000080605ff75b2 */ /* 0x0003220008000100 */
[----:B------:R1:W1:Y:S01]  /*0600*/  SYNCS.EXCH.64 URZ, [UR5+0xe0], UR6 ;  /* 0x0000e00605ff75b2 */ /* 0x0002620008000100 */
        /* <DEDUP_REMOVED lines=50> */
[----:B--234-:R-:W-:Y:S01]  /*0930*/  NOP ;  /* 0x0000000000007918 */ /* 0x01cfe20000000000 */
.L_x_10:
[----:B-1----:R-:W-:Y:S05]  /*0940*/  BSYNC.RECONVERGENT B0 ;  /* 0x0000000000007941 */ /* 0x002fea0003800200 */
.L_x_9:
[----:B------:R-:W1:Y:S01]  /*0950*/  SHFL.IDX PT, R2, R104, RZ, 0x1f ;  /* 0x00001fff68027589 */ /* 0x000e6200000e0000 */
[----:B------:R-:W-:Y:S01]  /*0960*/  NOP ;  /* 0x0000000000007918 */ /* 0x000fe20000000000 */
[----:B-1----:R-:W-:-:S13]  /*0970*/  ISETP.NE.AND P0, PT, R2, 0x1, PT ;  /* 0x000000010200780c */ /* 0x002fda0003f05270 */
[----:B------:R-:W-:Y:S05]  /*0980*/  @P0 BRA `(.L_x_11) ;  /* 0x0000000000400947 */ /* 0x000fea0003800000 */
[----:B------:R-:W1:Y:S01]  /*0990*/  S2UR UR6, SR_CgaCtaId ;  /* 0x00000000000679c3 */ /* 0x000e620000008800 */
[----:B------:R-:W-:Y:S01]  /*09a0*/  UMOV UR7, 0x400 ;  /* 0x0000040000077882 */ /* 0x000fe20000000000 */
[----:B------:R-:W-:Y:S01]  /*09b0*/  UMOV UR5, 0x20 ;  /* 0x0000002000057882 */ /* 0x000fe20000000000 */
[----:B------:R-:W-:Y:S01]  /*09c0*/  UMOV UR4, 0x80 ;  /* 0x0000008000047882 */ /* 0x000fe20000000000 */
[----:B------:R-:W-:-:S04]  /*09d0*/  UIADD3 UR10, UPT, UPT, -UR5, 0x100000, URZ ;  /* 0x00100000050a7890 */ /* 0x000fc8000fffe1ff */
[----:B------:R-:W-:Y:S02]  /*09e0*/  USHF.L.U32 UR11, UR10, 0xb, URZ ;  /* 0x0000000b0a0b7899 */ /* 0x000fe400080006ff */
[----:B------:R-:W-:Y:S02]  /*09f0*/  USHF.L.U32 UR10, UR10, 0x1, URZ ;  /* 0x000000010a0a7899 */ /* 0x000fe400080006ff */
[----:B------:R-:W-:-:S04]  /*0a00*/  UIADD3 UR4, UPT, UPT, -UR4, 0x100000, URZ ;  /* 0x0010000004047890 */ /* 0x000fc8000fffe1ff */
[----:B------:R-:W-:Y:S02]  /*0a10*/  USHF.L.U32 UR5, UR4, 0xb, URZ ;  /* 0x0000000b04057899 */ /* 0x000fe400080006ff */
[----:B------:R-:W-:Y:S01]  /*0a20*/  USHF.L.U32 UR4, UR4, 0x1, URZ ;  /* 0x0000000104047899 */ /* 0x000fe200080006ff */
[----:B------:R-:W-:Y:S01]  /*0a30*/  ELECT P0, URZ, PT ;  /* 0x0000000000ff782f */ /* 0x000fe20003800000 */
[----:B-1----:R-:W-:Y:S01]  /*0a40*/  ULEA UR6, UR6, UR7, 0x18 ;  /* 0x0000000706067291 */ /* 0x002fe2000f8ec0ff */
[----:B------:R-:W1:Y:S11]  /*0a50*/  FENCE.VIEW.ASYNC.S ;  /* 0x00000000000073c6 */ /* 0x000e760000000000 */
[----:B-1----:R1:W2:Y:S01]  /*0a60*/  SYNCS.EXCH.64 URZ, [UR6+0x1b0], UR10 ;  /* 0x0001b00a06ff75b2 */ /* 0x0022a20008000100 */
[----:B------:R1:W3:Y:S01]  /*0a70*/  SYNCS.EXCH.64 URZ, [UR6+0x1b8], UR4 ;  /* 0x0001b80406ff75b2 */ /* 0x0002e20008000100 */
[----:B------:R-:W-:Y:S01]  /*0a80*/  NOP ;  /* 0x0000000000007918 */ /* 0x000fe20000000000 */
.L_x_11:
[----:B------:R-:W4:Y:S01]  /*0a90*/  SHFL.IDX PT, R2, R104, RZ, 0x1f ;  /* 0x00001fff68027589 */ /* 0x000f2200000e0000 */
[----:B------:R-:W-:Y:S01]  /*0aa0*/  NOP ;  /* 0x0000000000007918 */ /* 0x000fe20000000000 */
[----:B----4-:R-:W-:-:S13]  /*0ab0*/  ISETP.NE.AND P0, PT, R2, 0x3, PT ;  /* 0x000000030200780c */ /* 0x010fda0003f05270 */
[----:B------:R-:W-:Y:S05]  /*0ac0*/  @P0 BRA `(.L_x_12) ;  /* 0x0000000000300947 */ /* 0x000fea0003800000 */
[----:B-1----:R-:W1:Y:S01]  /*0ad0*/  S2UR UR5, SR_CgaCtaId ;  /* 0x00000000000579c3 */ /* 0x002e620000008800 */
[----:B------:R-:W-:Y:S01]  /*0ae0*/  UMOV UR6, 0x400 ;  /* 0x0000040000067882 */ /* 0x000fe20000000000 */
[----:B------:R-:W-:Y:S01]  /*0af0*/  UMOV UR4, 0x20 ;  /* 0x0000002000047882 */ /* 0x000fe20000000000 */
[----:B------:R-:W-:Y:S01]  /*0b00*/  ELECT P0, URZ, PT ;  /* 0x0000000000ff782f */ /* 0x000fe20003800000 */
[----:B-1----:R-:W-:Y:S02]  /*0b10*/  ULEA UR5, UR5, UR6, 0x18 ;  /* 0x0000000605057291 */ /* 0x002fe4000f8ec0ff */
[----:B------:R-:W-:-:S04]  /*0b20*/  UIADD3 UR6, UPT, UPT, -UR4, 0x100000, URZ ;  /* 0x0010000004067890 */ /* 0x000fc8000fffe1ff */
[----:B------:R-:W-:Y:S02]  /*0b30*/  USHF.L.U32 UR7, UR6, 0xb, URZ ;  /* 0x0000000b06077899 */ /* 0x000fe400080006ff */
[----:B------:R-:W-:Y:S01]  /*0b40*/  USHF.L.U32 UR6, UR6, 0x1, URZ ;  /* 0x0000000106067899 */ /* 0x000fe200080006ff */
[----:B------:R-:W1:Y:S11]  /*0b50*/  FENCE.VIEW.ASYNC.S ;  /* 0x00000000000073c6 */ /* 0x000e760000000000 */
[----:B-1----:R4:W1:Y:S01]  /*0b60*/  SYNCS.EXCH.64 URZ, [UR5+0x1c0], UR6 ;  /* 0x0001c00605ff75b2 */ /* 0x0028620008000100 */
[----:B------:R4:W1:Y:S02]  /*0b70*/  SYNCS.EXCH.64 URZ, [UR5+0x1c8], UR6 ;  /* 0x0001c80605ff75b2 */ /* 0x0008640008000100 */
[----:B----4-:R-:W-:Y:S01]  /*0b80*/  NOP ;  /* 0x0000000000007918 */ /* 0x010fe20000000000 */
.L_x_12:
[----:B------:R-:W4:Y:S01]  /*0b90*/  SHFL.IDX PT, R2, R104, RZ, 0x1f ;  /* 0x00001fff68027589 */ /* 0x000f2200000e0000 */
[----:B------:R-:W-:Y:S01]  /*0ba0*/  NOP ;  /* 0x0000000000007918 */ /* 0x000fe20000000000 */
[----:B----4-:R-:W-:-:S13]  /*0bb0*/  ISETP.NE.AND P0, PT, R2, 0x4, PT ;  /* 0x000000040200780c */ /* 0x010fda0003f05270 */
[----:B------:R-:W-:Y:S05]  /*0bc0*/  @P0 BRA `(.L_x_13) ;  /* 0x00000000004c0947 */ /* 0x000fea0003800000 */
[----:B-1----:R-:W1:Y:S01]  /*0bd0*/  S2UR UR5, SR_CgaCtaId ;  /* 0x00000000000579c3 */ /* 0x002e620000008800 */
[----:B------:R-:W-:Y:S01]  /*0be0*/  UMOV UR7, 0x100 ;  /* 0x0000010000077882 */ /* 0x000fe20000000000 */
[----:B------:R-:W-:Y:S01]  /*0bf0*/  UMOV UR6, 0x400 ;  /* 0x0000040000067882 */ /* 0x000fe20000000000 */
[----:B------:R-:W-:Y:S01]  /*0c00*/  USEL UR7, UR7, 0xe0, UP2 ;  /* 0x000000e007077887 */ /* 0x000fe20009000000 */
[----:B------:R-:W-:Y:S01]  /*0c10*/  UMOV UR4, 0x1 ;  /* 0x0000000100047882 */ /* 0x000fe20000000000 */
[----:B------:R-:W-:Y:S01]  /*0c20*/  ELECT P0, URZ, PT ;  /* 0x0000000000ff782f */ /* 0x000fe20003800000 */
[----:B------:R-:W-:-:S04]  /*0c30*/  UIADD3 UR10, UPT, UPT, -UR4, 0x100000, URZ ;  /* 0x00100000040a7890 */ /* 0x000fc8000fffe1ff */
[----:B------:R-:W-:Y:S02]  /*0c40*/  USHF.L.U32 UR11, UR10, 0xb, URZ ;  /* 0x0000000b0a0b7899 */ /* 0x000fe400080006ff */
[----:B------:R-:W-:Y:S02]  /*0c50*/  USHF.L.U32 UR10, UR10, 0x1, URZ ;  /* 0x000000010a0a7899 */ /* 0x000fe400080006ff */
[----:B-1----:R-:W-:Y:S02]  /*0c60*/  ULEA UR5, UR5, UR6, 0x18 ;  /* 0x0000000605057291 */ /* 0x002fe4000f8ec0ff */
[----:B------:R-:W-:-:S04]  /*0c70*/  UIADD3 UR6, UPT, UPT, -UR7, 0x100000, URZ ;  /* 0x0010000007067890 */ /* 0x000fc8000fffe1ff */
[----:B------:R-:W-:Y:S02]  /*0c80*/  USHF.L.U32 UR7, UR6, 0xb, URZ ;  /* 0x0000000b06077899 */ /* 0x000fe400080006ff */
[----:B------:R-:W-:Y:S01]  /*0c90*/  USHF.L.U32 UR6, UR6, 0x1, URZ ;  /* 0x0000000106067899 */ /* 0x000fe200080006ff */
[----:B------:R-:W1:Y:S03]  /*0ca0*/  FENCE.VIEW.ASYNC.S ;  /* 0x00000000000073c6 */ /* 0x000e660000000000 */
[----:B-1----:R4:W1:Y:S08]  /*0cb0*/  SYNCS.EXCH.64 URZ, [UR5+0x1d0], UR10 ;  /* 0x0001d00a05ff75b2 */ /* 0x0028700008000100 */
[----:B------:R4:W1:Y:S01]  /*0cc0*/  SYNCS.EXCH.64 URZ, [UR5+0x1e0], UR6 ;  /* 0x0001e00605ff75b2 */ /* 0x0008620008000100 */
[----:B------:R4:W1:Y:S01]  /*0cd0*/  SYNCS.EXCH.64 URZ, [UR5+0x1d8], UR10 ;  /* 0x0001d80a05ff75b2 */ /* 0x0008620008000100 */
[----:B------:R4:W1:Y:S02]  /*0ce0*/  SYNCS.EXCH.64 URZ, [UR5+0x1e8], UR6 ;  /* 0x0001e80605ff75b2 */ /* 0x0008640008000100 */
[----:B----4-:R-:W-:Y:S01]  /*0cf0*/  NOP ;  /* 0x0000000000007918 */ /* 0x010fe20000000000 */
.L_x_13:
[----:B------:R-:W4:Y:S01]  /*0d00*/  SHFL.IDX PT, R2, R104, RZ, 0x1f ;  /* 0x00001fff68027589 */ /* 0x000f2200000e0000 */
[----:B------:R-:W-:Y:S01]  /*0d10*/  NOP ;  /* 0x0000000000007918 */ /* 0x000fe20000000000 */
[----:B----4-:R-:W-:-:S13]  /*0d20*/  ISETP.NE.AND P0, PT, R2, 0x5, PT ;  /* 0x000000050200780c */ /* 0x010fda0003f05270 */
[----:B------:R-:W-:Y:S05]  /*0d30*/  @P0 BRA `(.L_x_14) ;  /* 0x0000000000580947 */ /* 0x000fea0003800000 */
[----:B-1----:R-:W1:Y:S01]  /*0d40*/  S2UR UR6, SR_CgaCtaId ;  /* 0x00000000000679c3 */ /* 0x002e620000008800 */
        /* <DEDUP_REMOVED lines=12> */
[----:B-1----:R4:W1:Y:S01]  /*0e10*/  SYNCS.EXCH.64 URZ, [UR6+0x1f0], UR10 ;  /* 0x0001f00a06ff75b2 */ /* 0x0028620008000100 */
[----:B------:R4:W1:Y:S01]  /*0e20*/  SYNCS.EXCH.64 URZ, [UR6+0x210], UR4 ;  /* 0x0002100406ff75b2 */ /* 0x0008620008000100 */
[----:B------:R4:W1:Y:S01]  /*0e30*/  SYNCS.EXCH.64 URZ, [UR6+0x1f8], UR10 ;  /* 0x0001f80a06ff75b2 */ /* 0x0008620008000100 */
[----:B------:R4:W1:Y:S01]  /*0e40*/  SYNCS.EXCH.64 URZ, [UR6+0x218], UR4 ;  /* 0x0002180406ff75b2 */ /* 0x0008620008000100 */
[----:B------:R4:W1:Y:S01]  /*0e50*/  SYNCS.EXCH.64 URZ, [UR6+0x200], UR10 ;  /* 0x0002000a06ff75b2 */ /* 0x0008620008000100 */
[----:B------:R4:W1:Y:S01]  /*0e60*/  SYNCS.EXCH.64 URZ, [UR6+0x220], UR4 ;  /* 0x0002200406ff75b2 */ /* 0x0008620008000100 */
[----:B------:R4:W1:Y:S01]  /*0e70*/  SYNCS.EXCH.64 URZ, [UR6+0x208], UR10 ;  /* 0x0002080a06ff75b2 */ /* 0x0008620008000100 */
[----:B------:R4:W1:Y:S02]  /*0e80*/  SYNCS.EXCH.64 URZ, [UR6+0x228], UR4 ;  /* 0x0002280406ff75b2 */ /* 0x0008640008000100 */
[----:B----4-:R-:W-:Y:S01]  /*0e90*/  NOP ;  /* 0x0000000000007918 */ /* 0x010fe20000000000 */
.L_x_14:
        /* <DEDUP_REMOVED lines=14> */
[----:B------:R4:W1:Y:S01]  /*0f80*/  SYNCS.EXCH.64 URZ, [UR5+0x240], UR6 ;  /* 0x0002400605ff75b2 */ /* 0x0008620008000100 */
[----:B------:R4:W1:Y:S01]  /*0f90*/  SYNCS.EXCH.64 URZ, [UR5+0x238], UR6 ;  /* 0x0002380605ff75b2 */ /* 0x0008620008000100 */
[----:B------:R4:W1:Y:S02]  /*0fa0*/  SYNCS.EXCH.64 URZ, [UR5+0x248], UR6 ;  /* 0x0002480605ff75b2 */ /* 0x0008640008000100 */
[----:B----4-:R-:W-:Y:S01]  /*0fb0*/  NOP ;  /* 0x0000000000007918 */ /* 0x010fe20000000000 */
.L_x_15:
[----:B-1----:R-:W1:Y:S01]  /*0fc0*/  S2UR UR5, SR_CTAID.X ;  /* 0x00000000000579c3 */ /* 0x002e620000002500 */
[----:B------:R-:W-:-:S05]  /*0fd0*/  CS2R.32 R97, SR_CgaSize ;  /* 0x0000000000617805 */ /* 0x000fca0000008a00 */
[----:B------:R-:W-:-:S05]  /*0fe0*/  IMAD R97, R97, -0xa0, RZ ;  /* 0xffffff6061617824 */ /* 0x000fca00078e02ff */
[----:B------:R-:W-:-:S14]  /*0ff0*/  R2UR UR7, R97 ;  /* 0x00000000610772ca */ /* 0x000fdc00000e0000 */
[----:B------:R-:W4:Y:S01]  /*1000*/  LDCU UR7, c[0x0][UR7+0x2b0] ;  /* 0x00005600070777ac */ /* 0x000f220008000800 */
[----:B------:R-:W-:Y:S01]  /*1010*/  NOP ;  /* 0x0000000000007918 */ /* 0x000fe20000000000 */
[----:B------:R-:W-:-:S05]  /*1020*/  CS2R.32 R97, SR_CgaSize ;  /* 0x0000000000617805 */ /* 0x000fca0000008a00 */
[----:B------:R-:W-:-:S05]  /*1030*/  IMAD R97, R97, -0xa0, RZ ;  /* 0xffffff6061617824 */ /* 0x000fca00078e02ff */
[----:B------:R-:W-:-:S14]  /*1040*/  R2UR UR6, R97 ;  /* 0x00000000610672ca */ /* 0x000fdc00000e0000 */
[----:B------:R-:W2:Y:S01]  /*1050*/  LDCU UR6, c[0x0][UR6+0x2b4] ;  /* 0x00005680060677ac */ /* 0x000ea20008000800 */
[----:B------:R-:W3:Y:S08]  /*1060*/  S2UR UR4, SR_CTAID.Y ;  /* 0x00000000000479c3 */ /* 0x000ef00000002600 */
[----:B------:R-:W2:Y:S01]  /*1070*/  LDC R9, c[0x0][0xb24] ;  /* 0x0002c900ff097b82 */ /* 0x000ea20000000800 */
[----:B-1----:R-:W-:-:S02]  /*1080*/  I2FP.F32.U32 R5, UR5 ;  /* 0x0000000500057c45 */ /* 0x002fc40008201000 */
[----:B------:R-:W-:-:S05]  /*1090*/  CS2R.32 R3, SR_CgaSize ;  /* 0x0000000000037805 */ /* 0x000fca0000008a00 */
[----:B------:R-:W-:-:S06]  /*10a0*/  IMAD R3, R3, -0xa0, RZ ;  /* 0xffffff6003037824 */ /* 0x000fcc00078e02ff */
[----:B------:R-:W1:Y:S01]  /*10b0*/  LDC R3, c[0x0][R3+0x2a0] ;  /* 0x0000a80003037b82 */ /* 0x000e620000000800 */
[----:B------:R-:W-:Y:S01]  /*10c0*/  MOV R97, UR5 ;  /* 0x0000000500617c02 */ /* 0x000fe20008000f00 */
[----:B----4-:R-:W-:Y:S01]  /*10d0*/  FMUL R5, R5, UR7 ;  /* 0x0000000705057c20 */ /* 0x010fe20008400000 */
[----:B---3--:R-:W-:Y:S02]  /*10e0*/  I2FP.F32.U32 R4, UR4 ;  /* 0x0000000400047c45 */ /* 0x008fe40008201000 */
[----:B------:R-:W-:-:S05]  /*10f0*/  CS2R.32 R2, SR_CgaSize ;  /* 0x0000000000027805 */ /* 0x000fca0000008a00 */
[----:B------:R-:W-:-:S06]  /*1100*/  IMAD R2, R2, -0xa0, RZ ;  /* 0xffffff6002027824 */ /* 0x000fcc00078e02ff */
[----:B------:R-:W3:Y:S01]  /*1110*/  LDC R2, c[0x0][R2+0x2a4] ;  /* 0x0000a90002027b82 */ /* 0x000ee20000000800 */
[----:B------:R-:W4:Y:S01]  /*1120*/  F2I.U32.TRUNC.NTZ R90, R5 ;  /* 0x00000005005a7305 */ /* 0x000f22000020f000 */
[----:B------:R-:W-:Y:S01]  /*1130*/  MOV R91, UR4 ;  /* 0x00000004005b7c02 */ /* 0x000fe20008000f00 */
[----:B--2---:R-:W-:-:S05]  /*1140*/  FMUL R4, R4, UR6 ;  /* 0x0000000604047c20 */ /* 0x004fca0008400000 */
[----:B------:R-:W-:Y:S01]  /*1150*/  BAR.SYNC.DEFER_BLOCKING 0x0 ;  /* 0x0000000000007b1d */ /* 0x000fe20000010000 */
[----:B------:R-:W-:-:S05]  /*1160*/  ISETP.GE.AND P0, PT, R9, 0x1, PT ;  /* 0x000000010900780c */ /* 0x000fca0003f06270 */
[----:B------:R-:W2:Y:S02]  /*1170*/  F2I.U32.TRUNC.NTZ R79, R4 ;  /* 0x00000004004f7305 */ /* 0x000ea4000020f000 */
[----:B------:R-:W3:Y:S01]  /*1180*/  S2UR UR36, SR_CTAID.Z ;  /* 0x00000000002479c3 */ /* 0x000ee20000002700 */
[----:B----4-:R-:W-:-:S05]  /*1190*/  IADD3 R90, PT, PT, -R90, RZ, RZ ;  /* 0x000000ff5a5a7210 */ /* 0x010fca0007ffe1ff */
[----:B-1----:R-:W-:Y:S01]  /*11a0*/  IMAD R90, R3, R90, UR5 ;  /* 0x00000005035a7e24 */ /* 0x002fe2000f8e025a */
[----:B--2---:R-:W-:-:S05]  /*11b0*/  IADD3 R79, PT, PT, -R79, RZ, RZ ;  /* 0x000000ff4f4f7210 */ /* 0x004fca0007ffe1ff */
[----:B---3--:R-:W-:Y:S01]  /*11c0*/  IMAD R79, R2, R79, UR4 ;  /* 0x00000004024f7e24 */ /* 0x008fe2000f8e024f */
[----:B------:R-:W-:Y:S06]  /*11d0*/  @!P0 BRA `(.L_x_16) ;  /* 0x0000000000b88947 */ /* 0x000fec0003800000 */
[----:B------:R-:W1:Y:S01]  /*11e0*/  LDC.64 R4, c[0x0][0xb18] ;  /* 0x0002c600ff047b82 */ /* 0x000e620000000a00 */
[----:B------:R-:W-:-:S07]  /*11f0*/  ISETP.NE.AND P0, PT, R9, 0x1, PT ;  /* 0x000000010900780c */ /* 0x000fce0003f05270 */
[----:B------:R-:W2:Y:S08]  /*1200*/  LDC R10, c[0x0][0xb0c] ;  /* 0x0002c300ff0a7b82 */ /* 0x000eb00000000800 */
[----:B------:R-:W3:Y:S08]  /*1210*/  LDC R11, c[0x0][0x370] ;  /* 0x0000dc00ff0b7b82 */ /* 0x000ef00000000800 */
[----:B------:R-:W4:Y:S01]  /*1220*/  LDC R12, c[0x0][0x374] ;  /* 0x0000dd00ff0c7b82 */ /* 0x000f220000000800 */
[----:B-1----:R-:W-:-:S07]  /*1230*/  ISETP.NE.AND P1, PT, R4, 0x1, PT ;  /* 0x000000010400780c */ /* 0x002fce0003f25270 */
[----:B------:R-:W3:Y:S01]  /*1240*/  LDC.64 R6, c[0x0][0xb10] ;  /* 0x0002c400ff067b82 */ /* 0x000ee20000000a00 */
[----:B--2---:R-:W-:-:S07]  /*1250*/  ISETP.NE.AND P2, PT, R10, 0x1, PT ;  /* 0x000000010a00780c */ /* 0x004fce0003f45270 */
[----:B------:R-:W1:Y:S08]  /*1260*/  LDC R8, c[0x0][0xb20] ;  /* 0x0002c800ff087b82 */ /* 0x000e700000000800 */
[----:B------:R-:W2:Y:S01]  /*1270*/  LDC.64 R2, c[0x0][0xb28] ;  /* 0x0002ca00ff027b82 */ /* 0x000ea20000000a00 */
[----:B----4-:R-:W-:-:S04]  /*1280*/  IMAD.HI.U32 R13, R12, R5, RZ ;  /* 0x000000050c0d7227 */ /* 0x010fc800078e00ff */
[----:B------:R-:W-:-:S04]  /*1290*/  IMAD.HI.U32 R5, R91, R5, RZ ;  /* 0x000000055b057227 */ /* 0x000fc800078e00ff */
[----:B---3--:R-:W-:-:S04]  /*12a0*/  IMAD.HI.U32 R14, R11, R6, RZ ;  /* 0x000000060b0e7227 */ /* 0x008fc800078e00ff */
[----:B------:R-:W-:Y:S01]  /*12b0*/  IMAD.HI.U32 R16, R97, R6, RZ ;  /* 0x0000000661107227 */ /* 0x000fe200078e00ff */
[-C--:B------:R-:W-:Y:S02]  /*12c0*/  @P2 SHF.R.U32.HI R11, RZ, R7.reuse, R14 ;  /* 0x00000007ff0b2219 */ /* 0x080fe4000001160e */
[-C--:B-1----:R-:W-:Y:S02]  /*12d0*/  @P1 SHF.R.U32.HI R12, RZ, R8.reuse, R13 ;  /* 0x00000008ff0c1219 */ /* 0x082fe4000001160d */
[----:B------:R-:W-:Y:S02]  /*12e0*/  SHF.R.U32.HI R8, RZ, R8, R5 ;  /* 0x00000008ff087219 */ /* 0x000fe40000011605 */
[----:B------:R-:W-:Y:S02]  /*12f0*/  SHF.R.U32.HI R16, RZ, R7, R16 ;  /* 0x00000007ff107219 */ /* 0x000fe40000011610 */
[----:B------:R-:W-:Y:S01]  /*1300*/  SEL R5, R91, R8, !P1 ;  /* 0x000000085b057207 */ /* 0x000fe20004800000 */
[----:B--2---:R-:W-:Y:S01]  /*1310*/  IMAD.HI.U32 R14, R12, R2, RZ ;  /* 0x000000020c0e7227 */ /* 0x004fe200078e00ff */
[----:B------:R-:W-:-:S03]  /*1320*/  SEL R7, R97, R16, !P2 ;  /* 0x0000001061077207 */ /* 0x000fc60005000000 */
[----:B------:R-:W-:Y:S01]  /*1330*/  IMAD.HI.U32 R6, R11, R2, RZ ;  /* 0x000000020b067227 */ /* 0x000fe200078e00ff */
[----:B------:R-:W-:-:S04]  /*1340*/  @P0 SHF.R.U32.HI R12, RZ, R3, R14 ;  /* 0x00000003ff0c0219 */ /* 0x000fc8000001160e */
[----:B------:R-:W-:Y:S01]  /*1350*/  @P0 SHF.R.U32.HI R11, RZ, R3, R6 ;  /* 0x00000003ff0b0219 */ /* 0x000fe20000011606 */
[----:B------:R-:W-:-:S04]  /*1360*/  IMAD R12, R12, R9, RZ ;  /* 0x000000090c0c7224 */ /* 0x000fc800078e02ff */
[----:B------:R-:W-:Y:S01]  /*1370*/  IMAD R6, R11, R9, RZ ;  /* 0x000000090b067224 */ /* 0x000fe200078e02ff */
[----:B------:R-:W-:-:S04]  /*1380*/  ISETP.GE.AND P1, PT, R5, R12, PT ;  /* 0x0000000c0500720c */ /* 0x000fc80003f26270 */
[----:B------:R-:W-:Y:S01]  /*1390*/  ISETP.GE.OR P1, PT, R7, R6, P1 ;  /* 0x000000060700720c */ /* 0x000fe20000f26670 */
[----:B------:R-:W-:-:S05]  /*13a0*/  IMAD.HI.U32 R6, R5, R2, RZ ;  /* 0x0000000205067227 */ /* 0x000fca00078e00ff */
[----:B------:R-:W-:-:S04]  /*13b0*/  SHF.R.U32.HI R6, RZ, R3, R6 ;  /* 0x00000003ff067219 */ /* 0x000fc80000011606 */
[----:B------:R-:W-:-:S03]  /*13c0*/  SEL R6, R5, R6, !P0 ;  /* 0x0000000605067207 */ /* 0x000fc60004000000 */
[----:B------:R-:W-:Y:S01]  /*13d0*/  @!P1 IMAD.HI.U32 R8, R7, R2, RZ ;  /* 0x0000000207089227 */ /* 0x000fe200078e00ff */
[----:B------:R-:W-:-:S04]  /*13e0*/  IADD3 R2, PT, PT, -R6, RZ, RZ ;  /* 0x000000ff06027210 */ /* 0x000fc80007ffe1ff */
[----:B------:R-:W-:Y:S01]  /*13f0*/  @!P1 SHF.R.U32.HI R8, RZ, R3, R8 ;  /* 0x00000003ff089219 */ /* 0x000fe20000011608 */
[----:B------:R-:W-:-:S03]  /*1400*/  IMAD R2, R9, R2, R5 ;  /* 0x0000000209027224 */ /* 0x000fc600078e0205 */
[----:B------:R-:W-:Y:S02]  /*1410*/  @!P1 SEL R3, R7, R8, !P0 ;  /* 0x0000000807039207 */ /* 0x000fe40004000000 */
[----:B------:R-:W-:-:S03]  /*1420*/  IADD3 R8, PT, PT, -R5, RZ, RZ ;  /* 0x000000ff05087210 */ /* 0x000fc60007ffe1ff */
[--C-:B------:R-:W-:Y:S02]  /*1430*/  @!P1 IMAD.IADD R6, R6, 0x1, -R3.reuse ;  /* 0x0000000106069824 */ /* 0x100fe400078e0a03 */
[----:B------:R-:W-:Y:S01]  /*1440*/  @!P1 IMAD R3, R2, R11, R3 ;  /* 0x0000000b02039224 */ /* 0x000fe200078e0203 */
[----:B------:R-:W-:Y:S01]  /*1450*/  IADD3 R2, PT, PT, -R7, RZ, RZ ;  /* 0x000000ff07027210 */ /* 0x000fe20007ffe1ff */
[----:B------:R-:W-:Y:S02]  /*1460*/  @!P1 IMAD R5, R6, R9, R7 ;  /* 0x0000000906059224 */ /* 0x000fe400078e0207 */
[----:B------:R-:W-:Y:S02]  /*1470*/  IMAD R8, R4, R8, R91 ;  /* 0x0000000804087224 */ /* 0x000fe400078e025b */
[----:B------:R-:W-:Y:S02]  /*1480*/  @!P1 IMAD.MOV.U32 R7, RZ, RZ, R3 ;  /* 0x000000ffff079224 */ /* 0x000fe400078e0003 */
[----:B------:R-:W-:-:S02]  /*1490*/  IMAD R2, R10, R2, R97 ;  /* 0x000000020a027224 */ /* 0x000fc400078e0261 */
[----:B------:R-:W-:Y:S02]  /*14a0*/  IMAD R91, R5, R4, R8 ;  /* 0x00000004055b7224 */ /* 0x000fe400078e0208 */
[----:B------:R-:W-:Y:S02]  /*14b0*/  IMAD R97, R7, R10, R2 ;  /* 0x0000000a07617224 */ /* 0x000fe400078e0202 */
.L_x_16:
[----:B------:R-:W1:Y:S01]  /*14c0*/  LDCU UR4, c[0x0][0xb30] ;  /* 0x00016600ff0477ac */ /* 0x000e620008000800 */
[----:B------:R-:W2:Y:S08]  /*14d0*/  S2UR UR37, SR_CgaCtaId ;  /* 0x00000000002579c3 */ /* 0x000eb00000008800 */
[----:B------:R-:W3:Y:S01]  /*14e0*/  LDC R40, c[0x0][0xb24] ;  /* 0x0002c900ff287b82 */ /* 0x000ee20000000800 */
[----:B-1----:R-:W-:-:S09]  /*14f0*/  UISETP.NE.AND UP1, UPT, UR4, 0x1, UPT ;  /* 0x000000010400788c */ /* 0x002fd2000bf25270 */
[----:B--2---:R-:W-:Y:S05]  /*1500*/  BRA.U UP1, `(.L_x_17) ;  /* 0x0000000101407547 */ /* 0x004fea000b800000 */
[----:B------:R-:W1:Y:S08]  /*1510*/  LDC.64 R4, c[0x0][0xb10] ;  /* 0x0002c400ff047b82 */ /* 0x000e700000000a00 */
[----:B------:R-:W2:Y:S08]  /*1520*/  LDC.64 R2, c[0x0][0xb18] ;  /* 0x0002c600ff027b82 */ /* 0x000eb00000000a00 */
[----:B------:R-:W4:Y:S08]  /*1530*/  LDC R6, c[0x0][0xb20] ;  /* 0x0002c800ff067b82 */ /* 0x000f300000000800 */
[----:B------:R-:W3:Y:S01]  /*1540*/  LDC R8, c[0x0][0xb0c] ;  /* 0x0002c300ff087b82 */ /* 0x000ee20000000800 */
[----:B-1----:R-:W-:-:S05]  /*1550*/  IMAD.HI.U32 R4, R97, R4, RZ ;  /* 0x0000000461047227 */ /* 0x002fca00078e00ff */
[----:B------:R-:W-:Y:S01]  /*1560*/  SHF.R.U32.HI R4, RZ, R5, R4 ;  /* 0x00000005ff047219 */ /* 0x000fe20000011604 */
[----:B--2---:R-:W-:Y:S01]  /*1570*/  IMAD.HI.U32 R3, R91, R3, RZ ;  /* 0x000000035b037227 */ /* 0x004fe200078e00ff */
[----:B------:R-:W-:-:S04]  /*1580*/  ISETP.NE.AND P0, PT, R2, 0x1, PT ;  /* 0x000000010200780c */ /* 0x000fc80003f05270 */
[----:B----4-:R-:W-:-:S04]  /*1590*/  SHF.R.U32.HI R6, RZ, R6, R3 ;  /* 0x00000006ff067219 */ /* 0x010fc80000011603 */
[----:B------:R-:W-:Y:S02]  /*15a0*/  SEL R3, R91, R6, !P0 ;  /* 0x000000065b037207 */ /* 0x000fe40004000000 */
[----:B---3--:R-:W-:-:S04]  /*15b0*/  ISETP.NE.AND P1, PT, R8, 0x1, PT ;  /* 0x000000010800780c */ /* 0x008fc80003f25270 */
[----:B------:R-:W-:-:S05]  /*15c0*/  SEL R4, R97, R4, !P1 ;  /* 0x0000000461047207 */ /* 0x000fca0004800000 */
[----:B------:R-:W-:Y:S02]  /*15d0*/  IMAD.IADD R5, R3, 0x1, -R4 ;  /* 0x0000000103057824 */ /* 0x000fe400078e0a04 */
[----:B------:R-:W-:Y:S02]  /*15e0*/  IMAD.IADD R3, R4, 0x1, -R3 ;  /* 0x0000000104037824 */ /* 0x000fe400078e0a03 */
[----:B------:R-:W-:Y:S02]  /*15f0*/  IMAD R97, R5, R8, R97 ;  /* 0x0000000805617224 */ /* 0x000fe400078e0261 */
[----:B------:R-:W-:-:S07]  /*1600*/  IMAD R91, R3, R2, R91 ;  /* 0x00000002035b7224 */ /* 0x000fce00078e025b */
.L_x_17:
[----:B------:R-:W-:Y:S01]  /*1610*/  BAR.SYNC.DEFER_BLOCKING 0x0 ;  /* 0x0000000000007b1d */ /* 0x000fe20000010000 */
[----:B------:R-:W-:Y:S01]  /*1620*/  UISETP.NE.AND UP1, UPT, UR8, 0x2, UPT ;  /* 0x000000020800788c */ /* 0x000fe2000bf25270 */
[----:B------:R-:W-:Y:S02]  /*1630*/  ISETP.NE.OR P5, PT, R0, 0x2, !P5 ;  /* 0x000000020000780c */ /* 0x000fe40006fa5670 */
[----:B------:R-:W-:-:S06]  /*1640*/  LOP3.LUT R2, R101, 0x1f, RZ, 0xc0, !PT ;  /* 0x0000001f65027812 */ /* 0x000fcc00078ec0ff */
[----:B------:R-:W-:Y:S05]  /*1650*/  BRA.U UP1, `(.L_x_18) ;  /* 0x0000001d01907547 */ /* 0x000fea000b800000 */
[----:B------:R-:W1:Y:S01]  /*1660*/  LDCU UR13, c[0x0][0x38c] ;  /* 0x00007180ff0d77ac */ /* 0x000e620008000800 */
[----:B------:R-:W2:Y:S01]  /*1670*/  LDC R9, c[0x0][0x370] ;  /* 0x0000dc00ff097b82 */ /* 0x000ea20000000800 */
[----:B------:R-:W-:Y:S01]  /*1680*/  PLOP3.LUT P1, PT, PT, PT, UP2, 0x80, 0x8 ;  /* 0x000000000008781c */ /* 0x000fe20003f2f028 */
[----:B------:R-:W-:Y:S01]  /*1690*/  IMAD.MOV.U32 R15, RZ, RZ, 0x1 ;  /* 0x00000001ff0f7424 */ /* 0x000fe200078e00ff */
[----:B------:R-:W-:Y:S01]  /*16a0*/  ISETP.EQ.OR P4, PT, R2, RZ, P5 ;  /* 0x000000ff0200720c */ /* 0x000fe20002f82670 */
[----:B------:R-:W-:Y:S01]  /*16b0*/  IMAD.MOV.U32 R14, RZ, RZ, RZ ;  /* 0x000000ffff0e7224 */ /* 0x000fe200078e00ff */
[----:B------:R-:W-:Y:S02]  /*16c0*/  PLOP3.LUT P1, PT, P1, PT, PT, 0x8, 0x80 ;  /* 0x000000000080781c */ /* 0x000fe40000f2e170 */
[----:B------:R-:W-:Y:S01]  /*16d0*/  CS2R R12, SRZ ;  /* 0x00000000000c7805 */ /* 0x000fe2000001ff00 */
[----:B------:R-:W-:Y:S01]  /*16e0*/  IMAD.MOV.U32 R10, RZ, RZ, 0x1 ;  /* 0x00000001ff0a7424 */ /* 0x000fe200078e00ff */
[----:B------:R-:W4:Y:S01]  /*16f0*/  LDC R0, c[0x0][0x374] ;  /* 0x0000dd00ff007b82 */ /* 0x000f220000000800 */
[----:B------:R-:W2:Y:S01]  /*1700*/  LDCU.64 UR22, c[0x0][0x348] ;  /* 0x00006900ff1677ac */ /* 0x000ea20008000a00 */
[----:B------:R-:W-:Y:S01]  /*1710*/  UMOV UR6, URZ ;  /* 0x000000ff00067c82 */ /* 0x000fe20008000000 */
[----:B-1----:R-:W-:-:S04]  /*1720*/  UIADD3 UR5, UPT, UPT, UR13, 0x3f, URZ ;  /* 0x0000003f0d057890 */ /* 0x002fc8000fffe0ff */
[----:B------:R-:W-:-:S04]  /*1730*/  USHF.R.S32.HI UR4, URZ, 0x1f, UR5 ;  /* 0x0000001fff047899 */ /* 0x000fc80008011405 */
[----:B------:R-:W-:-:S04]  /*1740*/  ULEA.HI UR4, UR4, UR5, URZ, 0x6 ;  /* 0x0000000504047291 */ /* 0x000fc8000f8f30ff */
[----:B------:R-:W-:Y:S02]  /*1750*/  USHF.R.S32.HI UR15, URZ, 0x6, UR4 ;  /* 0x00000006ff0f7899 */ /* 0x000fe40008011404 */
[----:B------:R-:W-:Y:S02]  /*1760*/  UIADD3 UR4, UPT, UPT, UR13, -0x1, URZ ;  /* 0xffffffff0d047890 */ /* 0x000fe4000fffe0ff */
[----:B------:R-:W-:Y:S02]  /*1770*/  UISETP.LT.U32.AND UP0, UPT, UR15, 0x1b, UPT ;  /* 0x0000001b0f00788c */ /* 0x000fe4000bf01070 */
[----:B------:R-:W-:Y:S02]  /*1780*/  UISETP.GE.U32.AND UP1, UPT, UR4, -0x7f, UPT ;  /* 0xffffff810400788c */ /* 0x000fe4000bf26070 */
[----:B------:R-:W-:Y:S02]  /*1790*/  USEL UR14, UR15, 0x1b, UP0 ;  /* 0x0000001b0f0e7887 */ /* 0x000fe40008000000 */
[----:B------:R-:W-:-:S02]  /*17a0*/  UIADD3 UR13, UPT, UPT, UR13, 0x7e, URZ ;  /* 0x0000007e0d0d7890 */ /* 0x000fc4000fffe0ff */
[----:B------:R-:W-:Y:S02]  /*17b0*/  UIADD3 UR5, UPT, UPT, UR14, -0x1, URZ ;  /* 0xffffffff0e057890 */ /* 0x000fe4000fffe0ff */
[----:B------:R-:W-:-:S03]  /*17c0*/  UIADD3 UR7, UPT, UPT, UR15, -UR14, URZ ;  /* 0x8000000e0f077290 */ /* 0x000fc6000fffe0ff */
[----:B------:R-:W-:-:S04]  /*17d0*/  @UP1 UIADD3 UR5, UPT, UPT, UR14, URZ, URZ ;  /* 0x000000ff0e051290 */ /* 0x000fc8000fffe0ff */
[----:B--2---:R-:W-:-:S12]  /*17e0*/  UIADD3 UR5, UPT, UPT, UR5, 0x1, URZ ;  /* 0x0000000105057890 */ /* 0x004fd8000fffe0ff */
.L_x_36:
[----:B------:R-:W-:Y:S01]  /*17f0*/  UISETP.NE.AND UP0, UPT, UR37, URZ, UPT ;  /* 0x000000ff2500728c */ /* 0x000fe2000bf05270 */
[----:B------:R-:W1:Y:S08]  /*1800*/  S2UR UR37, SR_CgaCtaId ;  /* 0x00000000002579c3 */ /* 0x000e700000008800 */
[----:B------:R-:W-:Y:S05]  /*1810*/  BRA.U UP0, `(.L_x_19) ;  /* 0x0000000100347547 */ /* 0x000fea000b800000 */
[----:B------:R-:W2:Y:S01]  /*1820*/  S2R R2, SR_CgaCtaId ;  /* 0x0000000000027919 */ /* 0x000ea20000008800 */
[----:B------:R-:W-:-:S04]  /*1830*/  MOV R3, 0x400 ;  /* 0x0000040000037802 */ /* 0x000fc80000000f00 */
[----:B--2---:R-:W-:Y:S02]  /*1840*/  LEA R3, R2, R3, 0x18 ;  /* 0x0000000302037211 */ /* 0x004fe400078ec0ff */
[----:B------:R-:W-:-:S03]  /*1850*/  SHF.L.U32 R2, R10, 0x1f, RZ ;  /* 0x0000001f0a027819 */ /* 0x000fc600000006ff */
[----:B------:R-:W-:-:S04]  /*1860*/  IMAD R3, R12, 0x8, R3 ;  /* 0x000000080c037824 */ /* 0x000fc800078e0203 */
[----:B------:R-:W2:Y:S02]  /*1870*/  SYNCS.PHASECHK.TRANS64.TRYWAIT P0, [R3+URZ+0x240], R2 ;  /* 0x00024002030075a7 */ /* 0x000ea400080011ff */
[----:B--2---:R-:W-:Y:S05]  /*1880*/  @!P0 BRA `(.L_x_20) ;  /* 0x0000005400fc8947 */ /* 0x004fea0003800000 */
.L_x_119:
[----:B------:R-:W-:Y:S01]  /*1890*/  VIADD R12, R12, 0x1 ;  /* 0x000000010c0c7836 */ /* 0x000fe20000000000 */
[----:B------:R2:W-:Y:S04]  /*18a0*/  SYNCS.ARRIVE.TRANS64.A1T0 RZ, [R3+URZ+0x230], RZ ;  /* 0x000230ff03ff79a7 */ /* 0x0005e800081000ff */
[----:B------:R-:W-:-:S04]  /*18b0*/  ISETP.NE.AND P0, PT, R12, 0x2, PT ;  /* 0x000000020c00780c */ /* 0x000fc80003f05270 */
[----:B------:R-:W-:Y:S02]  /*18c0*/  SEL R12, R12, RZ, P0 ;  /* 0x000000ff0c0c7207 */ /* 0x000fe40000000000 */
[----:B--2---:R-:W-:-:S04]  /*18d0*/  SEL R3, RZ, 0x1, P0 ;  /* 0x00000001ff037807 */ /* 0x004fc80000000000 */
[----:B------:R-:W-:-:S07]  /*18e0*/  LOP3.LUT R10, R10, R3, RZ, 0x3c, !PT ;  /* 0x000000030a0a7212 */ /* 0x000fce00078e3cff */
.L_x_19:
[----:B------:R-:W-:Y:S01]  /*18f0*/  UMOV UR4, 0x400 ;  /* 0x0000040000047882 */ /* 0x000fe20000000000 */
[----:B------:R-:W-:Y:S01]  /*1900*/  SHF.L.U32 R2, R15, 0x1f, RZ ;  /* 0x0000001f0f027819 */ /* 0x000fe200000006ff */
[----:B-1----:R-:W-:Y:S01]  /*1910*/  ULEA UR4, UR37, UR4, 0x18 ;  /* 0x0000000425047291 */ /* 0x002fe2000f8ec0ff */
[----:B------:R-:W-:Y:S01]  /*1920*/  R2UR UR35, R97 ;  /* 0x00000000612372ca */ /* 0x000fe200000e0000 */
[----:B------:R-:W-:Y:S01]  /*1930*/  UISETP.GE.U32.AND UP0, UPT, UR13, 0x7f, UPT ;  /* 0x0000007f0d00788c */ /* 0x000fe2000bf06070 */
[----:B------:R-:W-:Y:S01]  /*1940*/  R2UR UR11, R91 ;  /* 0x000000005b0b72ca */ /* 0x000fe200000e0000 */
[----:B------:R-:W-:Y:S01]  /*1950*/  ULEA UR8, UR6, UR4, 0x3 ;  /* 0x0000000406087291 */ /* 0x000fe2000f8e18ff */
[----:B------:R-:W-:-:S08]  /*1960*/  UMOV UR24, URZ ;  /* 0x000000ff00187c82 */ /* 0x000fd00008000000 */
[----:B------:R1:W2:Y:S01]  /*1970*/  SYNCS.PHASECHK.TRANS64.TRYWAIT P0, [UR8+0xd8], R2 ;  /* 0x0000d802ff0075a7 */ /* 0x0002a20008001108 */
[----:B------:R-:W-:Y:S02]  /*1980*/  USHF.L.U32 UR35, UR35, 0x6, URZ ;  /* 0x0000000623237899 */ /* 0x000fe400080006ff */
[----:B------:R-:W-:Y:S01]  /*1990*/  USHF.L.U32 UR11, UR11, 0x6, URZ ;  /* 0x000000060b0b7899 */ /* 0x000fe200080006ff */
[----:B------:R-:W-:Y:S11]  /*19a0*/  BRA.U !UP0, `(.L_x_21) ;  /* 0x0000000108a47547 */ /* 0x000ff6000b800000 */
[----:B------:R-:W-:Y:S01]  /*19b0*/  UMOV UR16, URZ ;  /* 0x000000ff00107c82 */ /* 0x000fe20008000000 */
[----:B------:R-:W-:-:S05]  /*19c0*/  UMOV UR17, UR6 ;  /* 0x0000000600117c82 */ /* 0x000fca0008000000 */
.L_x_26:
[----:B-1----:R-:W-:Y:S01]  /*19d0*/  ULEA UR33, UR17, UR4, 0x3 ;  /* 0x0000000411217291 */ /* 0x002fe2000f8e18ff */
[----:B--2---:R-:W-:Y:S01]  /*19e0*/  @!P5 MOV R3, 0x2000 ;  /* 0x000020000003d802 */ /* 0x004fe20000000f00 */
[----:B--2---:R-:W-:Y:S10]  /*19f0*/  @P0 BRA `(.L_x_22) ;  /* 0x00000000000c0947 */ /* 0x004ff40003800000 */
[----:B------:R-:W-:-:S04]  /*1a00*/  SHF.L.U32 R5, R15, 0x1f, RZ ;  /* 0x0000001f0f057819 */ /* 0x000fc800000006ff */
[----:B------:R-:W2:Y:S02]  /*1a10*/  SYNCS.PHASECHK.TRANS64.TRYWAIT P0, [UR33+0xd8], R5 ;  /* 0x0000d805ff0075a7 */ /* 0x000ea40008001121 */
[----:B--2---:R-:W-:Y:S05]  /*1a20*/  @!P0 BRA `(.L_x_23) ;  /* 0x0000005400a88947 */ /* 0x004fea0003800000 */
.L_x_22:
[----:B------:R2:W-:Y:S01]  /*1a30*/  @!P5 SYNCS.ARRIVE.TRANS64 RZ, [UR33], R3 ;  /* 0x00000003ffffd9a7 */ /* 0x0005e20008000021 */
[----:B------:R-:W-:Y:S04]  /*1a40*/  BSSY.RECONVERGENT B0, `(.L_x_24) ;  /* 0x0000003000007945 */ /* 0x000fe80003800200 */
[----:B------:R-:W-:Y:S05]  /*1a50*/  @P4 BRA `(.L_x_25) ;  /* 0x0000000000044947 */ /* 0x000fea0003800000 */
[----:B------:R-:W-:Y:S05]  /*1a60*/  BPT.TRAP 0x1 ;  /* 0x000000040000795c */ /* 0x000fea0000300000 */
.L_x_25:
[----:B------:R-:W-:Y:S05]  /*1a70*/  BSYNC.RECONVERGENT B0 ;  /* 0x0000000000007941 */ /* 0x000fea0003800200 */
.L_x_24:
[----:B------:R-:W-:Y:S02]  /*1a80*/  UIADD3 UR6, UPT, UPT, UR17, 0x1, URZ ;  /* 0x0000000111067890 */ /* 0x000fe4000fffe0ff */
[----:B------:R-:W-:Y:S02]  /*1a90*/  UIADD3 UR26, UP1, UPT, UR22, 0x80, URZ ;  /* 0x00000080161a7890 */ /* 0x000fe4000ff3e0ff */
[----:B------:R-:W-:Y:S02]  /*1aa0*/  UISETP.NE.AND UP0, UPT, UR6, 0x1b, UPT ;  /* 0x0000001b0600788c */ /* 0x000fe4000bf05270 */
[----:B------:R-:W-:Y:S02]  /*1ab0*/  USHF.L.U32 UR34, UR16, 0x6, URZ ;  /* 0x0000000610227899 */ /* 0x000fe400080006ff */
[----:B------:R-:W-:Y:S02]  /*1ac0*/  USEL UR9, URZ, 0x1, UP0 ;  /* 0x00000001ff097887 */ /* 0x000fe40008000000 */
[----:B------:R-:W-:-:S02]  /*1ad0*/  USEL UR6, UR6, URZ, UP0 ;  /* 0x000000ff06067287 */ /* 0x000fc40008000000 */
[----:B------:R-:W-:Y:S02]  /*1ae0*/  UIADD3 UR20, UP0, UPT, UR22, 0x180, URZ ;  /* 0x0000018016147890 */ /* 0x000fe4000ff1e0ff */
[----:B------:R-:W-:Y:S01]  /*1af0*/  ULEA UR8, UR6, UR4, 0x3 ;  /* 0x0000000406087291 */ /* 0x000fe2000f8e18ff */
[----:B------:R-:W-:Y:S01]  /*1b00*/  LOP3.LUT R15, R15, UR9, RZ, 0x3c, !PT ;  /* 0x000000090f0f7c12 */ /* 0x000fe2000f8e3cff */
[----:B------:R-:W-:Y:S02]  /*1b10*/  UIADD3.X UR27, UPT, UPT, URZ, UR23, URZ, UP1, !UPT ;  /* 0x00000017ff1b7290 */ /* 0x000fe40008ffe4ff */
[----:B------:R-:W-:Y:S01]  /*1b20*/  UIADD3.X UR21, UPT, UPT, URZ, UR23, URZ, UP0, !UPT ;  /* 0x00000017ff157290 */ /* 0x000fe200087fe4ff */
[----:B-1----:R-:W-:Y:S01]  /*1b30*/  SHF.L.U32 R2, R15, 0x1f, RZ ;  /* 0x0000001f0f027819 */ /* 0x002fe200000006ff */
[----:B------:R-:W-:Y:S01]  /*1b40*/  UMOV UR18, 0x0 ;  /* 0x0000000000127882 */ /* 0x000fe20000000000 */
[----:B------:R-:W-:Y:S01]  /*1b50*/  UMOV UR19, 0x10000000 ;  /* 0x1000000000137882 */ /* 0x000fe20000000000 */
[----:B------:R-:W-:Y:S01]  /*1b60*/  UMOV UR12, UR36 ;  /* 0x00000024000c7c82 */ /* 0x000fe20008000000 */
[----:B------:R1:W1:Y:S01]  /*1b70*/  SYNCS.PHASECHK.TRANS64.TRYWAIT P0, [UR8+0xd8], R2 ;  /* 0x0000d802ff0075a7 */ /* 0x0002620008001108 */
[----:B------:R-:W-:Y:S01]  /*1b80*/  ULEA UR8, UR17, UR4, 0xc ;  /* 0x0000000411087291 */ /* 0x000fe2000f8e60ff */
[----:B------:R-:W-:Y:S01]  /*1b90*/  UMOV UR9, UR33 ;  /* 0x0000002100097c82 */ /* 0x000fe20008000000 */
[----:B------:R-:W-:-:S02]  /*1ba0*/  UMOV UR10, UR34 ;  /* 0x00000022000a7c82 */ /* 0x000fc40008000000 */
[----:B------:R-:W-:Y:S02]  /*1bb0*/  UIADD3 UR32, UPT, UPT, UR8, 0x2600, URZ ;  /* 0x0000260008207890 */ /* 0x000fe4000fffe0ff */
[----:B------:R-:W-:Y:S02]  /*1bc0*/  UIADD3 UR8, UPT, UPT, UR8, 0x1d600, URZ ;  /* 0x0001d60008087890 */ /* 0x000fe4000fffe0ff */
[----:B------:R-:W-:Y:S01]  /*1bd0*/  UIADD3 UR16, UPT, UPT, UR16, 0x1, URZ ;  /* 0x0000000110107890 */ /* 0x000fe2000fffe0ff */
[----:B------:R-:W-:Y:S01]  /*1be0*/  UMOV UR24, UR5 ;  /* 0x0000000500187c82 */ /* 0x000fe20008000000 */
[----:B------:R-:W-:Y:S02]  /*1bf0*/  UMOV UR17, UR6 ;  /* 0x0000000600117c82 */ /* 0x000fe40008000000 */
[----:B------:R-:W-:Y:S01]  /*1c00*/  UISETP.NE.AND UP0, UPT, UR16, UR5, UPT ;  /* 0x000000051000728c */ /* 0x000fe2000bf05270 */
[----:B------:R1:W-:Y:S02]  /*1c10*/  UTMALDG.3D [UR32], [UR26], desc[UR18] ;  /* 0x000012201a0075b4 */ /* 0x0003e40008011000 */
[----:B------:R1:W-:Y:S06]  /*1c20*/  UTMALDG.3D [UR8], [UR20], desc[UR18] ;  /* 0x00001208140075b4 */ /* 0x0003ec0008011000 */
[----:B------:R-:W-:Y:S05]  /*1c30*/  BRA.U UP0, `(.L_x_26) ;  /* 0xfffffffd00647547 */ /* 0x000fea000b83ffff */
.L_x_21:
[----:B-1----:R-:W-:Y:S01]  /*1c40*/  ULEA UR8, UR6, UR4, 0x3 ;  /* 0x0000000406087291 */ /* 0x002fe2000f8e18ff */
[----:B------:R-:W-:Y:S01]  /*1c50*/  SHF.L.U32 R2, R15, 0x1f, RZ ;  /* 0x0000001f0f027819 */ /* 0x000fe200000006ff */
[----:B------:R-:W-:Y:S01]  /*1c60*/  @!P1 SYNCS.ARRIVE.TRANS64.A1T0 RZ, [UR4+0x1c8], RZ ;  /* 0x0001c8ffffff99a7 */ /* 0x000fe20008100004 */
[----:B------:R-:W-:-:S06]  /*1c70*/  UISETP.GT.AND UP0, UPT, UR15, UR14, UPT ;  /* 0x0000000e0f00728c */ /* 0x000fcc000bf04270 */
[----:B--2---:R1:W2:Y:S03]  /*1c80*/  SYNCS.PHASECHK.TRANS64.TRYWAIT P0, [UR8+0xd8], R2 ;  /* 0x0000d802ff0075a7 */ /* 0x0042a60008001108 */
[----:B------:R-:W-:Y:S05]  /*1c90*/  BRA.U !UP0, `(.L_x_27) ;  /* 0x0000000108a87547 */ /* 0x000fea000b800000 */
[----:B------:R-:W-:Y:S01]  /*1ca0*/  UIADD3 UR21, UPT, UPT, UR7, UR24, URZ ;  /* 0x0000001807157290 */ /* 0x000fe2000fffe0ff */
[----:B------:R-:W-:-:S11]  /*1cb0*/  UMOV UR25, UR6 ;  /* 0x0000000600197c82 */ /* 0x000fd60008000000 */
.L_x_32:
[----:B-1----:R-:W-:Y:S01]  /*1cc0*/  ULEA UR17, UR25, UR4, 0x3 ;  /* 0x0000000419117291 */ /* 0x002fe2000f8e18ff */
[----:B--2---:R-:W-:Y:S01]  /*1cd0*/  @!P5 MOV R3, 0x2000 ;  /* 0x000020000003d802 */ /* 0x004fe20000000f00 */
[----:B--2---:R-:W-:Y:S10]  /*1ce0*/  @P0 BRA `(.L_x_28) ;  /* 0x00000000000c0947 */ /* 0x004ff40003800000 */
[----:B------:R-:W-:-:S04]  /*1cf0*/  SHF.L.U32 R5, R15, 0x1f, RZ ;  /* 0x0000001f0f057819 */ /* 0x000fc800000006ff */
[----:B------:R-:W2:Y:S02]  /*1d00*/  SYNCS.PHASECHK.TRANS64.TRYWAIT P0, [UR17+0xd8], R5 ;  /* 0x0000d805ff0075a7 */ /* 0x000ea40008001111 */
[----:B--2---:R-:W-:Y:S05]  /*1d10*/  @!P0 BRA `(.L_x_29) ;  /* 0x0000005400048947 */ /* 0x004fea0003800000 */
.L_x_28:
[----:B------:R2:W-:Y:S01]  /*1d20*/  @!P5 SYNCS.ARRIVE.TRANS64 RZ, [UR17], R3 ;  /* 0x00000003ffffd9a7 */ /* 0x0005e20008000011 */
[----:B------:R-:W-:Y:S04]  /*1d30*/  BSSY.RECONVERGENT B0, `(.L_x_30) ;  /* 0x0000003000007945 */ /* 0x000fe80003800200 */
[----:B------:R-:W-:Y:S05]  /*1d40*/  @P4 BRA `(.L_x_31) ;  /* 0x0000000000044947 */ /* 0x000fea0003800000 */
[----:B------:R-:W-:Y:S05]  /*1d50*/  BPT.TRAP 0x1 ;  /* 0x000000040000795c */ /* 0x000fea0000300000 */
.L_x_31:
[----:B------:R-:W-:Y:S05]  /*1d60*/  BSYNC.RECONVERGENT B0 ;  /* 0x0000000000007941 */ /* 0x000fea0003800200 */
.L_x_30:
        /* <DEDUP_REMOVED lines=20> */
[----:B------:R-:W-:Y:S01]  /*1eb0*/  UIADD3 UR8, UPT, UPT, UR8, 0x1d600, URZ ;  /* 0x0001d60008087890 */ /* 0x000fe2000fffe0ff */
[----:B------:R-:W-:Y:S01]  /*1ec0*/  UMOV UR9, UR17 ;  /* 0x0000001100097c82 */ /* 0x000fe20008000000 */
[----:B------:R-:W-:Y:S01]  /*1ed0*/  UMOV UR10, UR18 ;  /* 0x00000012000a7c82 */ /* 0x000fe20008000000 */
[----:B------:R-:W-:Y:S01]  /*1ee0*/  UIADD3 UR24, UPT, UPT, UR24, 0x1, URZ ;  /* 0x0000000118187890 */ /* 0x000fe2000fffe0ff */
[----:B------:R-:W-:-:S03]  /*1ef0*/  UMOV UR25, UR6 ;  /* 0x0000000600197c82 */ /* 0x000fc60008000000 */
[----:B------:R1:W-:Y:S01]  /*1f00*/  UTMALDG.3D [UR16], [UR30], desc[UR26] ;  /* 0x00001a101e0075b4 */ /* 0x0003e20008011000 */
[----:B------:R-:W-:Y:S01]  /*1f10*/  UISETP.NE.AND UP0, UPT, UR24, UR21, UPT ;  /* 0x000000151800728c */ /* 0x000fe2000bf05270 */
[----:B------:R1:W-:Y:S08]  /*1f20*/  UTMALDG.3D [UR8], [UR28], desc[UR26] ;  /* 0x00001a081c0075b4 */ /* 0x0003f00008011000 */
[----:B------:R-:W-:Y:S05]  /*1f30*/  BRA.U UP0, `(.L_x_32) ;  /* 0xfffffffd00607547 */ /* 0x000fea000b83ffff */
.L_x_27:
[C---:B-1----:R-:W-:Y:S01]  /*1f40*/  LEA R2, R14.reuse, UR4, 0x3 ;  /* 0x000000040e027c11 */ /* 0x042fe2000f8e18ff */
[----:B------:R-:W-:Y:S01]  /*1f50*/  NOP ;  /* 0x0000000000007918 */ /* 0x000fe20000000000 */
[----:B--2---:R-:W-:Y:S02]  /*1f60*/  SHF.L.U32 R3, R13, 0x1f, RZ ;  /* 0x0000001f0d037819 */ /* 0x004fe400000006ff */
[----:B------:R-:W-:Y:S02]  /*1f70*/  LEA R4, R14, UR4, 0x4 ;  /* 0x000000040e047c11 */ /* 0x000fe4000f8e20ff */
[----:B------:R-:W1:Y:S02]  /*1f80*/  SYNCS.PHASECHK.TRANS64.TRYWAIT P0, [R2+URZ+0x1d0], R3 ;  /* 0x0001d003020075a7 */ /* 0x000e6400080011ff */
[----:B-1----:R-:W-:Y:S05]  /*1f90*/  @!P0 BRA `(.L_x_33) ;  /* 0x00000050007c8947 */ /* 0x002fea0003800000 */
.L_x_122:
[----:B------:R-:W2:Y:S01]  /*1fa0*/  LDS.128 R4, [R4+0x260] ;  /* 0x0002600004047984 */ /* 0x000ea20000000c00 */
[----:B---3--:R-:W-:Y:S01]  /*1fb0*/  ISETP.GE.AND P0, PT, R40, 0x1, PT ;  /* 0x000000012800780c */ /* 0x008fe20003f06270 */
[----:B-1----:R-:W-:Y:S01]  /*1fc0*/  VIADD R2, R2, 0x1e0 ;  /* 0x000001e002027836 */ /* 0x002fe20000000000 */
[----:B------:R-:W-:Y:S01]  /*1fd0*/  @!PT LDS RZ, [RZ] ;  /* 0x00000000fffff984 */ /* 0x000fe20000000800 */
[----:B------:R-:W-:Y:S01]  /*1fe0*/  @!PT LDS RZ, [RZ] ;  /* 0x00000000fffff984 */ /* 0x000fe20000000800 */
[----:B------:R-:W-:Y:S01]  /*1ff0*/  @!PT LDS RZ, [RZ] ;  /* 0x00000000fffff984 */ /* 0x000fe20000000800 */
[----:B------:R-:W-:Y:S01]  /*2000*/  @!PT LDS RZ, [RZ] ;  /* 0x00000000fffff984 */ /* 0x000fe20000000800 */
[----:B------:R1:W-:Y:S06]  /*2010*/  MEMBAR.ALL.CTA ;  /* 0x0000000000007992 */ /* 0x0003ec0000008000 */
[----:B-1----:R-:W1:Y:S01]  /*2020*/  FENCE.VIEW.ASYNC.S ;  /* 0x00000000000073c6 */ /* 0x002e620000000000 */
[----:B------:R-:W-:-:S04]  /*2030*/  PRMT R2, RZ, 0x654, R2 ;  /* 0x00000654ff027816 */ /* 0x000fc80000000002 */
[----:B-1----:R1:W-:Y:S01]  /*2040*/  SYNCS.ARRIVE.TRANS64.RED.A1T0 RZ, [R2+URZ], RZ ;  /* 0x000000ff02ff79a7 */ /* 0x0023e200081004ff */
[----:B--2---:R-:W-:-:S13]  /*2050*/  LOP3.LUT P2, RZ, R6, 0x1, RZ, 0xc0, !PT ;  /* 0x0000000106ff7812 */ /* 0x004fda000784c0ff */
[----:B------:R-:W-:Y:S01]  /*2060*/  @P2 SHF.R.U32.HI R3, RZ, 0x10, R5 ;  /* 0x00000010ff032819 */ /* 0x000fe20000011605 */
[----:B------:R-:W-:Y:S01]  /*2070*/  VOTEU.ANY UP0, P2 ;  /* 0x0000000000ff7886 */ /* 0x000fe20001000100 */
[----:B------:R-:W-:Y:S02]  /*2080*/  @P2 MOV R11, R4 ;  /* 0x00000004000b2202 */ /* 0x000fe40000000f00 */
[----:B------:R-:W-:Y:S02]  /*2090*/  @P2 R2UR.BROADCAST UR8, R3 ;  /* 0x00000000030822ca */ /* 0x000fe400008e0000 */
[----:B------:R-:W-:-:S11]  /*20a0*/  @P2 LOP3.LUT R8, R5, 0xffff, RZ, 0xc0, !PT ;  /* 0x0000ffff05082812 */ /* 0x000fd600078ec0ff */
[----:B------:R-:W-:Y:S01]  /*20b0*/  @UP0 UMOV UR36, UR8 ;  /* 0x0000000800240c82 */ /* 0x000fe20008000000 */
[----:B-1----:R-:W-:Y:S05]  /*20c0*/  @!P0 BRA `(.L_x_34) ;  /* 0x0000000000b88947 */ /* 0x002fea0003800000 */
[----:B------:R-:W4:Y:S01]  /*20d0*/  LDC.64 R4, c[0x0][0xb18] ;  /* 0x0002c600ff047b82 */ /* 0x000f220000000a00 */
[----:B------:R-:W-:-:S07]  /*20e0*/  ISETP.NE.AND P3, PT, R40, 0x1, PT ;  /* 0x000000012800780c */ /* 0x000fce0003f65270 */
[----:B------:R-:W1:Y:S08]  /*20f0*/  LDC.64 R6, c[0x0][0xb10] ;  /* 0x0002c400ff067b82 */ /* 0x000e700000000a00 */
[----:B------:R-:W2:Y:S08]  /*2100*/  LDC R16, c[0x0][0xb20] ;  /* 0x0002c800ff107b82 */ /* 0x000eb00000000800 */
[----:B------:R-:W3:Y:S01]  /*2110*/  LDC R18, c[0x0][0xb0c] ;  /* 0x0002c300ff127b82 */ /* 0x000ee20000000800 */
[----:B----4-:R-:W-:Y:S01]  /*2120*/  IMAD.HI.U32 R17, R0, R5, RZ ;  /* 0x0000000500117227 */ /* 0x010fe200078e00ff */
[----:B------:R-:W-:-:S03]  /*2130*/  ISETP.NE.AND P0, PT, R4, 0x1, PT ;  /* 0x000000010400780c */ /* 0x000fc60003f05270 */
[----:B------:R-:W-:-:S03]  /*2140*/  IMAD.HI.U32 R5, R8, R5, RZ ;  /* 0x0000000508057227 */ /* 0x000fc600078e00ff */
[----:B------:R-:W4:Y:S01]  /*2150*/  LDC.64 R2, c[0x0][0xb28] ;  /* 0x0002ca00ff027b82 */ /* 0x000f220000000a00 */
[----:B-1----:R-:W-:-:S04]  /*2160*/  IMAD.HI.U32 R20, R9, R6, RZ ;  /* 0x0000000609147227 */ /* 0x002fc800078e00ff */
[----:B------:R-:W-:Y:S01]  /*2170*/  IMAD.HI.U32 R22, R11, R6, RZ ;  /* 0x000000060b167227 */ /* 0x000fe200078e00ff */
[----:B------:R-:W-:Y:S02]  /*2180*/  SHF.R.U32.HI R20, RZ, R7, R20 ;  /* 0x00000007ff147219 */ /* 0x000fe40000011614 */
[-C--:B--2---:R-:W-:Y:S02]  /*2190*/  SHF.R.U32.HI R17, RZ, R16.reuse, R17 ;  /* 0x00000010ff117219 */ /* 0x084fe40000011611 */
[----:B------:R-:W-:Y:S02]  /*21a0*/  SHF.R.U32.HI R5, RZ, R16, R5 ;  /* 0x00000010ff057219 */ /* 0x000fe40000011605 */
[----:B------:R-:W-:Y:S02]  /*21b0*/  SEL R17, R0, R17, !P0 ;  /* 0x0000001100117207 */ /* 0x000fe40004000000 */
[----:B------:R-:W-:Y:S02]  /*21c0*/  SHF.R.U32.HI R22, RZ, R7, R22 ;  /* 0x00000007ff167219 */ /* 0x000fe40000011616 */
[----:B---3--:R-:W-:-:S02]  /*21d0*/  ISETP.NE.AND P1, PT, R18, 0x1, PT ;  /* 0x000000011200780c */ /* 0x008fc40003f25270 */
[----:B------:R-:W-:Y:S02]  /*21e0*/  SEL R5, R8, R5, !P0 ;  /* 0x0000000508057207 */ /* 0x000fe40004000000 */
[----:B------:R-:W-:Y:S02]  /*21f0*/  SEL R19, R9, R20, !P1 ;  /* 0x0000001409137207 */ /* 0x000fe40004800000 */
[----:B------:R-:W-:Y:S01]  /*2200*/  SEL R7, R11, R22, !P1 ;  /* 0x000000160b077207 */ /* 0x000fe20004800000 */
[----:B----4-:R-:W-:-:S04]  /*2210*/  IMAD.HI.U32 R20, R17, R2, RZ ;  /* 0x0000000211147227 */ /* 0x010fc800078e00ff */
[----:B------:R-:W-:Y:S01]  /*2220*/  IMAD.HI.U32 R6, R19, R2, RZ ;  /* 0x0000000213067227 */ /* 0x000fe200078e00ff */
[----:B------:R-:W-:-:S04]  /*2230*/  @P3 SHF.R.U32.HI R17, RZ, R3, R20 ;  /* 0x00000003ff113219 */ /* 0x000fc80000011614 */
[----:B------:R-:W-:Y:S01]  /*2240*/  @P3 SHF.R.U32.HI R19, RZ, R3, R6 ;  /* 0x00000003ff133219 */ /* 0x000fe20000011606 */
[----:B------:R-:W-:-:S04]  /*2250*/  IMAD R17, R40, R17, RZ ;  /* 0x0000001128117224 */ /* 0x000fc800078e02ff */
[----:B------:R-:W-:Y:S01]  /*2260*/  IMAD R6, R40, R19, RZ ;  /* 0x0000001328067224 */ /* 0x000fe200078e02ff */
[C---:B------:R-:W-:Y:S02]  /*2270*/  ISETP.GE.AND P0, PT, R5.reuse, R17, PT ;  /* 0x000000110500720c */ /* 0x040fe40003f06270 */
[----:B------:R-:W-:Y:S02]  /*2280*/  IADD3 R17, PT, PT, -R5, RZ, RZ ;  /* 0x000000ff05117210 */ /* 0x000fe40007ffe1ff */
[----:B------:R-:W-:Y:S01]  /*2290*/  ISETP.GE.OR P0, PT, R7, R6, P0 ;  /* 0x000000060700720c */ /* 0x000fe20000706670 */
[----:B------:R-:W-:-:S04]  /*22a0*/  IMAD.HI.U32 R6, R5, R2, RZ ;  /* 0x0000000205067227 */ /* 0x000fc800078e00ff */
[----:B------:R-:W-:Y:S01]  /*22b0*/  IMAD R8, R4, R17, R8 ;  /* 0x0000001104087224 */ /* 0x000fe200078e0208 */
[----:B------:R-:W-:-:S04]  /*22c0*/  SHF.R.U32.HI R6, RZ, R3, R6 ;  /* 0x00000003ff067219 */ /* 0x000fc80000011606 */
[----:B------:R-:W-:-:S03]  /*22d0*/  SEL R6, R5, R6, !P3 ;  /* 0x0000000605067207 */ /* 0x000fc60005800000 */
[----:B------:R-:W-:-:S04]  /*22e0*/  @!P0 IMAD.HI.U32 R16, R7, R2, RZ ;  /* 0x0000000207108227 */ /* 0x000fc800078e00ff */
[----:B------:R-:W-:Y:S01]  /*22f0*/  IMAD.MOV R2, RZ, RZ, -R6 ;  /* 0x000000ffff027224 */ /* 0x000fe200078e0a06 */
[----:B------:R-:W-:-:S03]  /*2300*/  @!P0 SHF.R.U32.HI R16, RZ, R3, R16 ;  /* 0x00000003ff108219 */ /* 0x000fc60000011610 */
[----:B------:R-:W-:Y:S01]  /*2310*/  IMAD R2, R40, R2, R5 ;  /* 0x0000000228027224 */ /* 0x000fe200078e0205 */
[----:B------:R-:W-:-:S05]  /*2320*/  @!P0 SEL R3, R7, R16, !P3 ;  /* 0x0000001007038207 */ /* 0x000fca0005800000 */
[--C-:B------:R-:W-:Y:S02]  /*2330*/  @!P0 IMAD.IADD R6, R6, 0x1, -R3.reuse ;  /* 0x0000000106068824 */ /* 0x100fe400078e0a03 */
[----:B------:R-:W-:Y:S01]  /*2340*/  @!P0 IMAD R3, R2, R19, R3 ;  /* 0x0000001302038224 */ /* 0x000fe200078e0203 */
[----:B------:R-:W-:Y:S01]  /*2350*/  IADD3 R2, PT, PT, -R7, RZ, RZ ;  /* 0x000000ff07027210 */ /* 0x000fe20007ffe1ff */
[----:B------:R-:W-:Y:S02]  /*2360*/  @!P0 IMAD R5, R40, R6, R7 ;  /* 0x0000000628058224 */ /* 0x000fe400078e0207 */
[----:B------:R-:W-:Y:S02]  /*2370*/  @!P0 IMAD.MOV.U32 R7, RZ, RZ, R3 ;  /* 0x000000ffff078224 */ /* 0x000fe400078e0003 */
[----:B------:R-:W-:Y:S02]  /*2380*/  IMAD R2, R18, R2, R11 ;  /* 0x0000000212027224 */ /* 0x000fe400078e020b */
[----:B------:R-:W-:-:S02]  /*2390*/  IMAD R8, R5, R4, R8 ;  /* 0x0000000405087224 */ /* 0x000fc400078e0208 */
[----:B------:R-:W-:Y:S02]  /*23a0*/  IMAD R11, R7, R18, R2 ;  /* 0x00000012070b7224 */ /* 0x000fe400078e0202 */
.L_x_34:
[----:B------:R-:W1:Y:S02]  /*23b0*/  LDCU UR8, c[0x0][0xb30] ;  /* 0x00016600ff0877ac */ /* 0x000e640008000800 */
[----:B-1----:R-:W-:-:S09]  /*23c0*/  UISETP.NE.AND UP0, UPT, UR8, 0x1, UPT ;  /* 0x000000010800788c */ /* 0x002fd2000bf05270 */
[----:B------:R-:W-:Y:S05]  /*23d0*/  BRA.U UP0, `(.L_x_35) ;  /* 0x0000000100407547 */ /* 0x000fea000b800000 */
[----:B------:R-:W1:Y:S08]  /*23e0*/  LDC.64 R4, c[0x0][0xb10] ;  /* 0x0002c400ff047b82 */ /* 0x000e700000000a00 */
[----:B------:R-:W2:Y:S08]  /*23f0*/  LDC.64 R2, c[0x0][0xb18] ;  /* 0x0002c600ff027b82 */ /* 0x000eb00000000a00 */
[----:B------:R-:W3:Y:S08]  /*2400*/  LDC R6, c[0x0][0xb20] ;  /* 0x0002c800ff067b82 */ /* 0x000ef00000000800 */
[----:B------:R-:W4:Y:S01]  /*2410*/  LDC R16, c[0x0][0xb0c] ;  /* 0x0002c300ff107b82 */ /* 0x000f220000000800 */
[----:B-1----:R-:W-:-:S05]  /*2420*/  IMAD.HI.U32 R4, R11, R4, RZ ;  /* 0x000000040b047227 */ /* 0x002fca00078e00ff */
[----:B------:R-:W-:Y:S01]  /*2430*/  SHF.R.U32.HI R4, RZ, R5, R4 ;  /* 0x00000005ff047219 */ /* 0x000fe20000011604 */
[----:B--2---:R-:W-:Y:S01]  /*2440*/  IMAD.HI.U32 R3, R8, R3, RZ ;  /* 0x0000000308037227 */ /* 0x004fe200078e00ff */
[----:B------:R-:W-:-:S04]  /*2450*/  ISETP.NE.AND P0, PT, R2, 0x1, PT ;  /* 0x000000010200780c */ /* 0x000fc80003f05270 */
[----:B---3--:R-:W-:-:S04]  /*2460*/  SHF.R.U32.HI R3, RZ, R6, R3 ;  /* 0x00000006ff037219 */ /* 0x008fc80000011603 */
[----:B------:R-:W-:Y:S02]  /*2470*/  SEL R3, R8, R3, !P0 ;  /* 0x0000000308037207 */ /* 0x000fe40004000000 */
[----:B----4-:R-:W-:-:S04]  /*2480*/  ISETP.NE.AND P1, PT, R16, 0x1, PT ;  /* 0x000000011000780c */ /* 0x010fc80003f25270 */
[----:B------:R-:W-:-:S05]  /*2490*/  SEL R4, R11, R4, !P1 ;  /* 0x000000040b047207 */ /* 0x000fca0004800000 */
[----:B------:R-:W-:Y:S02]  /*24a0*/  IMAD.IADD R5, R3, 0x1, -R4 ;  /* 0x0000000103057824 */ /* 0x000fe400078e0a04 */
[----:B------:R-:W-:Y:S02]  /*24b0*/  IMAD.IADD R3, R4, 0x1, -R3 ;  /* 0x0000000104037824 */ /* 0x000fe400078e0a03 */
[----:B------:R-:W-:Y:S02]  /*24c0*/  IMAD R11, R5, R16, R11 ;  /* 0x00000010050b7224 */ /* 0x000fe400078e020b */
[----:B------:R-:W-:-:S07]  /*24d0*/  IMAD R8, R3, R2, R8 ;  /* 0x0000000203087224 */ /* 0x000fce00078e0208 */
.L_x_35:
[----:B------:R-:W-:Y:S01]  /*24e0*/  VIADD R14, R14, 0x1 ;  /* 0x000000010e0e7836 */ /* 0x000fe20000000000 */
[----:B------:R-:W-:Y:S01]  /*24f0*/  PLOP3.LUT P1, PT, PT, PT, PT, 0x80, 0x8 ;  /* 0x000000000008781c */ /* 0x000fe20003f2f070 */
[----:B------:R-:W-:Y:S02]  /*2500*/  IMAD.IADD R97, R11, 0x1, R90 ;  /* 0x000000010b617824 */ /* 0x000fe400078e025a */
[----:B------:R-:W-:Y:S01]  /*2510*/  IMAD.IADD R91, R8, 0x1, R79 ;  /* 0x00000001085b7824 */ /* 0x000fe200078e024f */
[----:B------:R-:W-:-:S04]  /*2520*/  ISETP.NE.AND P0, PT, R14, 0x2, PT ;  /* 0x000000020e00780c */ /* 0x000fc80003f05270 */
[----:B------:R-:W-:Y:S02]  /*2530*/  SEL R2, RZ, 0x1, P0 ;  /* 0x00000001ff027807 */ /* 0x000fe40000000000 */
[----:B------:R-:W-:Y:S02]  /*2540*/  SEL R14, R14, RZ, P0 ;  /* 0x000000ff0e0e7207 */ /* 0x000fe40000000000 */
[----:B------:R-:W-:Y:S01]  /*2550*/  LOP3.LUT R13, R13, R2, RZ, 0x3c, !PT ;  /* 0x000000020d0d7212 */ /* 0x000fe200078e3cff */
[----:B------:R-:W-:Y:S06]  /*2560*/  @P2 BRA `(.L_x_36) ;  /* 0xfffffff000a02947 */ /* 0x000fec000383ffff */
[----:B------:R-:W-:Y:S01]  /*2570*/  UIADD3 UR4, UPT, UPT, UR4, 0xd8, URZ ;  /* 0x000000d804047890 */ /* 0x000fe2000fffe0ff */
[----:B------:R-:W-:-:S03]  /*2580*/  SHF.L.U32 R3, R15, 0x1f, RZ ;  /* 0x0000001f0f037819 */ /* 0x000fc600000006ff */
[----:B------:R-:W-:-:S09]  /*2590*/  ULEA UR5, UR6, UR4, 0x3 ;  /* 0x0000000406057291 */ /* 0x000fd2000f8e18ff */
[----:B------:R-:W1:Y:S02]  /*25a0*/  SYNCS.PHASECHK.TRANS64.TRYWAIT P0, [UR5], R3 ;  /* 0x00000003ff0075a7 */ /* 0x000e640008001105 */
[----:B-1----:R-:W-:Y:S05]  /*25b0*/  @!P0 BRA `(.L_x_37) ;  /* 0x0000004c00088947 */ /* 0x002fea0003800000 */
.L_x_124:
[----:B------:R-:W-:-:S04]  /*25c0*/  UIADD3 UR6, UPT, UPT, UR6, 0x1, URZ ;  /* 0x0000000106067890 */ /* 0x000fc8000fffe0ff */
[----:B------:R-:W-:-:S04]  /*25d0*/  UISETP.NE.AND UP0, UPT, UR6, 0x1b, UPT ;  /* 0x0000001b0600788c */ /* 0x000fc8000bf05270 */
[----:B------:R-:W-:Y:S02]  /*25e0*/  USEL UR7, URZ, 0x1, UP0 ;  /* 0x00000001ff077887 */ /* 0x000fe40008000000 */
[----:B------:R-:W-:-:S04]  /*25f0*/  USEL UR6, UR6, URZ, UP0 ;  /* 0x000000ff06067287 */ /* 0x000fc80008000000 */
[----:B------:R-:W-:Y:S01]  /*2600*/  ULEA UR5, UR6, UR4, 0x3 ;  /* 0x0000000406057291 */ /* 0x000fe2000f8e18ff */
[----:B------:R-:W-:-:S04]  /*2610*/  LOP3.LUT R2, R15, UR7, RZ, 0x3c, !PT ;  /* 0x000000070f027c12 */ /* 0x000fc8000f8e3cff */
[----:B-1----:R-:W-:-:S04]  /*2620*/  SHF.L.U32 R3, R2, 0x1f, RZ ;  /* 0x0000001f02037819 */ /* 0x002fc800000006ff */
[----:B------:R-:W1:Y:S02]  /*2630*/  SYNCS.PHASECHK.TRANS64.TRYWAIT P0, [UR5], R3 ;  /* 0x00000003ff0075a7 */ /* 0x000e640008001105 */
[----:B-1----:R-:W-:Y:S05]  /*2640*/  @!P0 BRA `(.L_x_38) ;  /* 0x0000004800fc8947 */ /* 0x002fea0003800000 */
.L_x_126:
        /* <DEDUP_REMOVED lines=9> */
.L_x_128:
        /* <DEDUP_REMOVED lines=9> */
.L_x_130:
        /* <DEDUP_REMOVED lines=9> */
.L_x_132:
        /* <DEDUP_REMOVED lines=9> */
.L_x_134:
        /* <DEDUP_REMOVED lines=9> */
.L_x_136:
        /* <DEDUP_REMOVED lines=9> */
.L_x_138:
        /* <DEDUP_REMOVED lines=9> */
.L_x_140:
        /* <DEDUP_REMOVED lines=9> */
.L_x_142:
        /* <DEDUP_REMOVED lines=9> */
.L_x_144:
        /* <DEDUP_REMOVED lines=9> */
.L_x_146:
        /* <DEDUP_REMOVED lines=9> */
.L_x_148:
        /* <DEDUP_REMOVED lines=9> */
.L_x_150:
        /* <DEDUP_REMOVED lines=9> */
.L_x_152:
        /* <DEDUP_REMOVED lines=9> */
.L_x_154:
        /* <DEDUP_REMOVED lines=9> */
.L_x_156:
        /* <DEDUP_REMOVED lines=9> */
.L_x_158:
        /* <DEDUP_REMOVED lines=9> */
.L_x_160:
        /* <DEDUP_REMOVED lines=9> */
.L_x_162:
        /* <DEDUP_REMOVED lines=9> */
.L_x_164:
        /* <DEDUP_REMOVED lines=9> */
.L_x_166:
        /* <DEDUP_REMOVED lines=9> */
.L_x_168:
        /* <DEDUP_REMOVED lines=9> */
.L_x_170:
        /* <DEDUP_REMOVED lines=9> */
.L_x_172:
        /* <DEDUP_REMOVED lines=9> */
.L_x_174:
[----:B------:R-:W-:-:S04]  /*33d0*/  UIADD3 UR6, UPT, UPT, UR6, 0x1, URZ ;  /* 0x0000000106067890 */ /* 0x000fc8000fffe0ff */
[----:B------:R-:W-:-:S04]  /*33e0*/  UISETP.NE.AND UP0, UPT, UR6, 0x1b, UPT ;  /* 0x0000001b0600788c */ /* 0x000fc8000bf05270 */
[----:B------:R-:W-:Y:S02]  /*33f0*/  USEL UR5, URZ, 0x1, UP0 ;  /* 0x00000001ff057887 */ /* 0x000fe40008000000 */
[----:B------:R-:W-:-:S04]  /*3400*/  USEL UR6, UR6, URZ, UP0 ;  /* 0x000000ff06067287 */ /* 0x000fc80008000000 */
[----:B------:R-:W-:Y:S01]  /*3410*/  ULEA UR6, UR6, UR4, 0x3 ;  /* 0x0000000406067291 */ /* 0x000fe2000f8e18ff */
[----:B-1----:R-:W-:-:S04]  /*3420*/  LOP3.LUT R3, R2, UR5, RZ, 0x3c, !PT ;  /* 0x0000000502037c12 */ /* 0x002fc8000f8e3cff */
[----:B------:R-:W-:Y:S01]  /*3430*/  SHF.L.U32 R3, R3, 0x1f, RZ ;  /* 0x0000001f03037819 */ /* 0x000fe200000006ff */
[----:B----4-:R-:W-:-:S07]  /*3440*/  IMAD.U32 R0, RZ, RZ, UR6 ;  /* 0x00000006ff007e24 */ /* 0x010fce000f8e00ff */
.L_x_63:
[----:B-1----:R1:W2:Y:S02]  /*3450*/  SYNCS.PHASECHK.TRANS64.TRYWAIT P0, [R0+URZ], R3 ;  /* 0x00000003000075a7 */ /* 0x0022a400080011ff */
[----:B--2---:R-:W-:Y:S05]  /*3460*/  @!P0 NANOSLEEP.SYNCS 0x989680 ;  /* 0x009896800000895d */ /* 0x004fea0003900000 */
[----:B------:R-:W2:Y:S02]  /*3470*/  @!P0 SYNCS.PHASECHK.TRANS64 P0, [R0+URZ], R3 ;  /* 0x00000003000085a7 */ /* 0x000ea400080010ff */
[----:B--2---:R-:W-:Y:S05]  /*3480*/  @P0 EXIT ;  /* 0x000000000000094d */ /* 0x004fea0003800000 */
[----:B------:R-:W-:Y:S05]  /*3490*/  BRA `(.L_x_63) ;  /* 0xfffffffc00ec7947 */ /* 0x000fea000383ffff */
.L_x_18:
[----:B------:R-:W-:-:S04]  /*34a0*/  UISETP.NE.AND UP1, UPT, UR37, URZ, UPT ;  /* 0x000000ff2500728c */ /* 0x000fc8000bf25270 */
[----:B------:R-:W-:-:S09]  /*34b0*/  UISETP.NE.OR UP1, UPT, UR8, 0x1, UP1 ;  /* 0x000000010800788c */ /* 0x000fd20008f25670 */
[----:B------:R-:W-:Y:S05]  /*34c0*/  BRA.U UP1, `(.L_x_64) ;  /* 0x0000000501487547 */ /* 0x000fea000b800000 */
[----:B------:R-:W-:Y:S01]  /*34d0*/  ISETP.NE.AND P2, PT, R2, RZ, PT ;  /* 0x000000ff0200720c */ /* 0x000fe20003f45270 */
[----:B------:R-:W-:Y:S01]  /*34e0*/  IMAD.MOV.U32 R12, RZ, RZ, 0x1 ;  /* 0x00000001ff0c7424 */ /* 0x000fe200078e00ff */
[----:B------:R-:W-:Y:S02]  /*34f0*/  CS2R R10, SRZ ;  /* 0x00000000000a7805 */ /* 0x000fe4000001ff00 */
[----:B------:R-:W-:Y:S01]  /*3500*/  CS2R R8, SRZ ;  /* 0x0000000000087805 */ /* 0x000fe2000001ff00 */
[----:B------:R-:W-:Y:S01]  /*3510*/  UMOV UR4, 0x400 ;  /* 0x0000040000047882 */ /* 0x000fe20000000000 */
[----:B------:R-:W-:Y:S01]  /*3520*/  UMOV UR6, URZ ;  /* 0x000000ff00067c82 */ /* 0x000fe20008000000 */
[----:B------:R-:W-:-:S12]  /*3530*/  ULEA UR37, UR37, UR4, 0x18 ;  /* 0x0000000425257291 */ /* 0x000fd8000f8ec0ff */
.L_x_68:
[----:B------:R-:W-:Y:S02]  /*3540*/  LEA R0, R8, UR37, 0x3 ;  /* 0x0000002508007c11 */ /* 0x000fe4000f8e18ff */
[----:B------:R-:W-:-:S03]  /*3550*/  SHF.L.U32 R5, R9, 0x1f, RZ ;  /* 0x0000001f09057819 */ /* 0x000fc600000006ff */
[----:B------:R-:W-:Y:S01]  /*3560*/  VIADD R4, R0, 0x240 ;  /* 0x0000024000047836 */ /* 0x000fe20000000000 */
[----:B------:R-:W1:Y:S02]  /*3570*/  SYNCS.PHASECHK.TRANS64.TRYWAIT P0, [R0+URZ+0x230], R5 ;  /* 0x00023005000075a7 */ /* 0x000e6400080011ff */
[----:B-1----:R-:W-:Y:S05]  /*3580*/  @!P0 BRA `(.L_x_65) ;  /* 0x0000004400848947 */ /* 0x002fea0003800000 */
.L_x_175:
[----:B------:R-:W-:Y:S01]  /*3590*/  ULEA UR5, UR6, UR37, 0x3 ;  /* 0x0000002506057291 */ /* 0x000fe2000f8e18ff */
[----:B------:R-:W-:Y:S02]  /*35a0*/  PRMT R4, RZ, 0x654, R4 ;  /* 0x00000654ff047816 */ /* 0x000fe40000000004 */
[----:B-1----:R-:W-:Y:S01]  /*35b0*/  SHF.L.U32 R5, R12, 0x1f, RZ ;  /* 0x0000001f0c057819 */ /* 0x002fe200000006ff */
[----:B------:R-:W-:Y:S01]  /*35c0*/  UIADD3 UR4, UPT, UPT, UR5, 0x1d0, URZ ;  /* 0x000001d005047890 */ /* 0x000fe2000fffe0ff */
[----:B------:R1:W-:Y:S05]  /*35d0*/  SYNCS.ARRIVE.TRANS64.RED.A1T0 RZ, [R4+URZ], RZ ;  /* 0x000000ff04ff79a7 */ /* 0x0003ea00081004ff */
[----:B------:R-:W-:Y:S01]  /*35e0*/  IMAD.U32 R7, RZ, RZ, UR4 ;  /* 0x00000004ff077e24 */ /* 0x000fe2000f8e00ff */
[----:B------:R-:W2:Y:S04]  /*35f0*/  SYNCS.PHASECHK.TRANS64.TRYWAIT P0, [UR5+0x1e0], R5 ;  /* 0x0001e005ff0075a7 */ /* 0x000ea80008001105 */
[----:B------:R-:W-:Y:S01]  /*3600*/  PRMT R6, R2, 0x654, R7 ;  /* 0x0000065402067816 */ /* 0x000fe20000000007 */
[----:B-1----:R-:W-:Y:S01]  /*3610*/  @!P2 IMAD.MOV.U32 R4, RZ, RZ, 0x10 ;  /* 0x00000010ff04a424 */ /* 0x002fe200078e00ff */
[----:B--2---:R-:W-:Y:S06]  /*3620*/  @!P0 BRA `(.L_x_66) ;  /* 0x0000004400708947 */ /* 0x004fec0003800000 */
.L_x_177:
[----:B------:R-:W-:Y:S01]  /*3630*/  ULEA UR4, UR6, UR37, 0x4 ;  /* 0x0000002506047291 */ /* 0x000fe2000f8e20ff */
[----:B------:R-:W-:Y:S01]  /*3640*/  SEL R3, R6, R3, !P2 ;  /* 0x0000000306037207 */ /* 0x000fe20005000000 */
[----:B------:R-:W-:Y:S01]  /*3650*/  UIADD3 UR5, UPT, UPT, UR5, 0x1d0, URZ ;  /* 0x000001d005057890 */ /* 0x000fe2000fffe0ff */
[----:B-1----:R-:W-:Y:S01]  /*3660*/  LEA R0, R11, UR37, 0x3 ;  /* 0x000000250b007c11 */ /* 0x002fe2000f8e18ff */
[----:B------:R-:W-:Y:S01]  /*3670*/  UIADD3 UR4, UPT, UPT, UR4, 0x260, URZ ;  /* 0x0000026004047890 */ /* 0x000fe2000fffe0ff */
[----:B------:R-:W-:Y:S01]  /*3680*/  SHF.L.U32 R5, R10, 0x1f, RZ ;  /* 0x0000001f0a057819 */ /* 0x000fe200000006ff */
[----:B------:R1:W-:Y:S01]  /*3690*/  @!P2 SYNCS.ARRIVE.TRANS64.RED RZ, [R3+URZ], R4 ;  /* 0x0000000403ffa9a7 */ /* 0x0003e200080004ff */
[----:B------:R-:W-:Y:S01]  /*36a0*/  UIADD3 UR6, UPT, UPT, UR6, 0x1, URZ ;  /* 0x0000000106067890 */ /* 0x000fe2000fffe0ff */
[----:B------:R-:W-:-:S03]  /*36b0*/  VIADD R8, R8, 0x1 ;  /* 0x0000000108087836 */ /* 0x000fc60000000000 */
[----:B------:R-:W-:Y:S02]  /*36c0*/  UISETP.NE.AND UP0, UPT, UR6, 0x2, UPT ;  /* 0x000000020600788c */ /* 0x000fe4000bf05270 */
[----:B------:R-:W-:Y:S06]  /*36d0*/  UGETNEXTWORKID.BROADCAST [UR4], [UR5] ;  /* 0x00000000040073ca */ /* 0x000fec0008000100 */
[----:B------:R-:W-:Y:S01]  /*36e0*/  USEL UR4, URZ, 0x1, UP0 ;  /* 0x00000001ff047887 */ /* 0x000fe20008000000 */
[----:B------:R-:W-:Y:S01]  /*36f0*/  ISETP.NE.AND P0, PT, R8, 0x2, PT ;  /* 0x000000020800780c */ /* 0x000fe20003f05270 */
[----:B------:R-:W-:Y:S01]  /*3700*/  USEL UR6, UR6, URZ, UP0 ;  /* 0x000000ff06067287 */ /* 0x000fe20008000000 */
[----:B------:R-:W2:Y:S03]  /*3710*/  SYNCS.PHASECHK.TRANS64.TRYWAIT P1, [R0+URZ+0x1d0], R5 ;  /* 0x0001d005000075a7 */ /* 0x000ea600080211ff */
[----:B------:R-:W-:Y:S01]  /*3720*/  LOP3.LUT R12, R12, UR4, RZ, 0x3c, !PT ;  /* 0x000000040c0c7c12 */ /* 0x000fe2000f8e3cff */
[----:B-12---:R-:W-:Y:S07]  /*3730*/  @!P1 BRA `(.L_x_67) ;  /* 0x0000004400449947 */ /* 0x006fee0003800000 */
.L_x_178:
[C---:B------:R-:W-:Y:S01]  /*3740*/  LEA R4, R11.reuse, UR37, 0x4 ;  /* 0x000000250b047c11 */ /* 0x040fe2000f8e20ff */
[----:B-1----:R-:W-:Y:S01]  /*3750*/  VIADD R0, R0, 0x1e0 ;  /* 0x000001e000007836 */ /* 0x002fe20000000000 */
[----:B------:R-:W-:Y:S01]  /*3760*/  SEL R8, R8, RZ, P0 ;  /* 0x000000ff08087207 */ /* 0x000fe20000000000 */
[----:B------:R-:W-:-:S03]  /*3770*/  VIADD R11, R11, 0x1 ;  /* 0x000000010b0b7836 */ /* 0x000fc60000000000 */
[----:B------:R-:W1:Y:S01]  /*3780*/  LDS.128 R4, [R4+0x260] ;  /* 0x0002600004047984 */ /* 0x000e620000000c00 */
[----:B------:R-:W-:Y:S02]  /*3790*/  PRMT R0, RZ, 0x654, R0 ;  /* 0x00000654ff007816 */ /* 0x000fe40000000000 */
[C---:B------:R-:W-:Y:S01]  /*37a0*/  ISETP.NE.AND P1, PT, R11.reuse, 0x2, PT ;  /* 0x000000020b00780c */ /* 0x040fe20003f25270 */
[----:B------:R-:W-:Y:S01]  /*37b0*/  @!PT LDS RZ, [RZ] ;  /* 0x00000000fffff984 */ /* 0x000fe20000000800 */
[----:B------:R-:W-:Y:S01]  /*37c0*/  @!PT LDS RZ, [RZ] ;  /* 0x00000000fffff984 */ /* 0x000fe20000000800 */
[----:B------:R-:W-:Y:S01]  /*37d0*/  @!PT LDS RZ, [RZ] ;  /* 0x00000000fffff984 */ /* 0x000fe20000000800 */
[----:B------:R-:W-:Y:S01]  /*37e0*/  @!PT LDS RZ, [RZ] ;  /* 0x00000000fffff984 */ /* 0x000fe20000000800 */
[----:B------:R2:W-:Y:S06]  /*37f0*/  MEMBAR.ALL.CTA ;  /* 0x0000000000007992 */ /* 0x0005ec0000008000 */
[----:B--2---:R-:W2:Y:S01]  /*3800*/  FENCE.VIEW.ASYNC.S ;  /* 0x00000000000073c6 */ /* 0x004ea20000000000 */
[----:B------:R-:W-:Y:S01]  /*3810*/  SEL R11, R11, RZ, P1 ;  /* 0x000000ff0b0b7207 */ /* 0x000fe20000800000 */
[----:B--2---:R2:W-:Y:S01]  /*3820*/  SYNCS.ARRIVE.TRANS64.RED.A1T0 RZ, [R0+URZ], RZ ;  /* 0x000000ff00ff79a7 */ /* 0x0045e200081004ff */
[----:B-1----:R-:W-:-:S02]  /*3830*/  LOP3.LUT P3, RZ, R6, 0x1, RZ, 0xc0, !PT ;  /* 0x0000000106ff7812 */ /* 0x002fc4000786c0ff */
[----:B------:R-:W-:-:S04]  /*3840*/  SEL R5, RZ, 0x1, P1 ;  /* 0x00000001ff057807 */ /* 0x000fc80000800000 */
[----:B------:R-:W-:Y:S02]  /*3850*/  LOP3.LUT R10, R10, R5, RZ, 0x3c, !PT ;  /* 0x000000050a0a7212 */ /* 0x000fe400078e3cff */
[----:B--2---:R-:W-:-:S04]  /*3860*/  SEL R0, RZ, 0x1, P0 ;  /* 0x00000001ff007807 */ /* 0x004fc80000000000 */
[----:B------:R-:W-:Y:S01]  /*3870*/  LOP3.LUT R9, R9, R0, RZ, 0x3c, !PT ;  /* 0x0000000009097212 */ /* 0x000fe200078e3cff */
[----:B------:R-:W-:Y:S06]  /*3880*/  @P3 BRA `(.L_x_68) ;  /* 0xfffffffc002c3947 */ /* 0x000fec000383ffff */
[----:B------:R-:W-:Y:S01]  /*3890*/  ULEA UR5, UR6, UR37, 0x3 ;  /* 0x0000002506057291 */ /* 0x000fe2000f8e18ff */
[----:B------:R-:W-:-:S08]  /*38a0*/  SHF.L.U32 R3, R12, 0x1f, RZ ;  /* 0x0000001f0c037819 */ /* 0x000fd000000006ff */
[----:B------:R-:W1:Y:S02]  /*38b0*/  SYNCS.PHASECHK.TRANS64 P0, [UR5+0x1e0], R3 ;  /* 0x0001e003ff0075a7 */ /* 0x000e640008001005 */
[----:B-1----:R-:W-:Y:S05]  /*38c0*/  @P0 BRA `(.L_x_69) ;  /* 0x0000000000080947 */ /* 0x002fea0003800000 */
[----:B------:R-:W1:Y:S02]  /*38d0*/  SYNCS.PHASECHK.TRANS64.TRYWAIT P0, [UR5+0x1e0], R3 ;  /* 0x0001e003ff0075a7 */ /* 0x000e640008001105 */
[----:B-1----:R-:W-:Y:S05]  /*38e0*/  @!P0 BRA `(.L_x_70) ;  /* 0x0000004000ec8947 */ /* 0x002fea0003800000 */
.L_x_69:
[----:B------:R-:W-:-:S04]  /*38f0*/  UIADD3 UR4, UPT, UPT, UR6, 0x1, URZ ;  /* 0x0000000106047890 */ /* 0x000fc8000fffe0ff */
[----:B------:R-:W-:-:S04]  /*3900*/  UISETP.NE.AND UP0, UPT, UR4, 0x2, UPT ;  /* 0x000000020400788c */ /* 0x000fc8000bf05270 */
[----:B------:R-:W-:Y:S02]  /*3910*/  USEL UR7, URZ, 0x1, UP0 ;  /* 0x00000001ff077887 */ /* 0x000fe40008000000 */
[----:B------:R-:W-:-:S04]  /*3920*/  USEL UR4, UR4, URZ, UP0 ;  /* 0x000000ff04047287 */ /* 0x000fc80008000000 */
[----:B------:R-:W-:Y:S01]  /*3930*/  ULEA UR4, UR4, UR37, 0x3 ;  /* 0x0000002504047291 */ /* 0x000fe2000f8e18ff */
[----:B-1----:R-:W-:-:S04]  /*3940*/  LOP3.LUT R3, R12, UR7, RZ, 0x3c, !PT ;  /* 0x000000070c037c12 */ /* 0x002fc8000f8e3cff */
[----:B------:R-:W-:-:S04]  /*3950*/  SHF.L.U32 R0, R3, 0x1f, RZ ;  /* 0x0000001f03007819 */ /* 0x000fc800000006ff */
[----:B------:R-:W1:Y:S02]  /*3960*/  SYNCS.PHASECHK.TRANS64 P0, [UR4+0x1e0], R0 ;  /* 0x0001e000ff0075a7 */ /* 0x000e640008001004 */
[----:B-1----:R-:W-:Y:S05]  /*3970*/  @P0 EXIT ;  /* 0x000000000000094d */ /* 0x002fea0003800000 */
[----:B------:R-:W-:Y:S02]  /*3980*/  SHF.L.U32 R3, R3, 0x1f, RZ ;  /* 0x0000001f03037819 */ /* 0x000fe400000006ff */
[----:B------:R-:W-:-:S07]  /*3990*/  MOV R0, UR4 ;  /* 0x0000000400007c02 */ /* 0x000fce0008000f00 */
.L_x_71:
[----:B-1----:R1:W2:Y:S02]  /*39a0*/  SYNCS.PHASECHK.TRANS64.TRYWAIT P0, [R0+URZ+0x1e0], R3 ;  /* 0x0001e003000075a7 */ /* 0x0022a400080011ff */
[----:B--2---:R-:W-:Y:S05]  /*39b0*/  @!P0 NANOSLEEP.SYNCS 0x989680 ;  /* 0x009896800000895d */ /* 0x004fea0003900000 */
[----:B------:R-:W2:Y:S02]  /*39c0*/  @!P0 SYNCS.PHASECHK.TRANS64 P0, [R0+URZ+0x1e0], R3 ;  /* 0x0001e003000085a7 */ /* 0x000ea400080010ff */
[----:B--2---:R-:W-:Y:S05]  /*39d0*/  @P0 EXIT ;  /* 0x000000000000094d */ /* 0x004fea0003800000 */
[----:B------:R-:W-:Y:S05]  /*39e0*/  BRA `(.L_x_71) ;  /* 0xfffffffc00ec7947 */ /* 0x000fea000383ffff */
.L_x_64:
[----:B------:R-:W-:-:S09]  /*39f0*/  UISETP.NE.AND UP1, UPT, UR8, URZ, UPT ;  /* 0x000000ff0800728c */ /* 0x000fd2000bf25270 */
[----:B------:R-:W-:Y:S05]  /*3a00*/  BRA.U UP1, `(.L_x_72) ;  /* 0x0000000d01947547 */ /* 0x000fea000b800000 */
[----:B------:R-:W-:Y:S01]  /*3a10*/  UMOV UR4, 0x40 ;  /* 0x0000004000047882 */ /* 0x000fe20000000000 */
[----:B------:R-:W-:Y:S01]  /*3a20*/  NOP ;  /* 0x0000000000007918 */ /* 0x000fe20000000000 */
[----:B------:R-:W-:Y:S01]  /*3a30*/  ULEA UR4, UR37, UR4, 0x18 ;  /* 0x0000000425047291 */ /* 0x000fe2000f8ec0ff */
[----:B------:R-:W-:Y:S02]  /*3a40*/  UMOV UR5, 0x400 ;  /* 0x0000040000057882 */ /* 0x000fe40000000000 */
[----:B------:R-:W-:-:S06]  /*3a50*/  ULEA UR37, UR37, UR5, 0x18 ;  /* 0x0000000525257291 */ /* 0x000fcc000f8ec0ff */
[----:B------:R-:W1:Y:S02]  /*3a60*/  LDS.U8 R0, [UR4+0x1c] ;  /* 0x00001c04ff007984 */ /* 0x000e640008000000 */
[----:B-1----:R-:W-:-:S13]  /*3a70*/  ISETP.NE.AND P0, PT, R0, RZ, PT ;  /* 0x000000ff0000720c */ /* 0x002fda0003f05270 */
[----:B------:R-:W-:Y:S05]  /*3a80*/  @P0 BRA `(.L_x_73) ;  /* 0x0000000000580947 */ /* 0x000fea0003800000 */
[----:B------:R-:W-:-:S13]  /*3a90*/  ELECT P0, URZ, PT ;  /* 0x0000000000ff782f */ /* 0x000fda0003800000 */
[----:B------:R-:W-:Y:S05]  /*3aa0*/  @!P0 BRA `(.L_x_74) ;  /* 0x0000000000608947 */ /* 0x000fea0003800000 */
[----:B------:R-:W-:Y:S01]  /*3ab0*/  UMOV UR5, 0x10 ;  /* 0x0000001000057882 */ /* 0x000fe20000000000 */
[----:B------:R-:W-:Y:S01]  /*3ac0*/  HFMA2 R0, -RZ, RZ, 0, 5.9604644775390625e-08 ;  /* 0x00000001ff007431 */ /* 0x000fe200000001ff */
[----:B------:R-:W-:-:S03]  /*3ad0*/  MOV R2, 0xffff ;  /* 0x0000ffff00027802 */ /* 0x000fc60000000f00 */
[----:B------:R-:W-:Y:S04]  /*3ae0*/  DEPBAR.LE SB1, 0x36 ;  /* 0x00009d800000791a */ /* 0x000fe80000000000 */
[----:B------:R-:W1:Y:S02]  /*3af0*/  UTCATOMSWS.FIND_AND_SET.ALIGN UP0, UR5, UR5 ;  /* 0x00000005000575e3 */ /* 0x000e640008000800 */
[----:B-1----:R-:W-:Y:S01]  /*3b00*/  MOV R3, UR5 ;  /* 0x0000000500037c02 */ /* 0x002fe20008000f00 */
[----:B------:R-:W-:Y:S06]  /*3b10*/  BRA.U UP0, `(.L_x_75) ;  /* 0x0000000100187547 */ /* 0x000fec000b800000 */
.L_x_76:
[----:B------:R-:W-:Y:S05]  /*3b20*/  NANOSLEEP 0x64 ;  /* 0x000000640000795d */ /* 0x000fea0003800000 */
[----:B------:R-:W-:-:S05]  /*3b30*/  UMOV UR5, 0x10 ;  /* 0x0000001000057882 */ /* 0x000fca0000000000 */
[----:B------:R-:W-:Y:S04]  /*3b40*/  DEPBAR.LE SB1, 0x36 ;  /* 0x00009d800000791a */ /* 0x000fe80000000000 */
[----:B------:R-:W1:Y:S02]  /*3b50*/  UTCATOMSWS.FIND_AND_SET.ALIGN UP0, UR5, UR5 ;  /* 0x00000005000575e3 */ /* 0x000e640008000800 */
[----:B-1----:R-:W-:Y:S01]  /*3b60*/  MOV R3, UR5 ;  /* 0x0000000500037c02 */ /* 0x002fe20008000f00 */
[----:B------:R-:W-:Y:S05]  /*3b70*/  BRA.U !UP0, `(.L_x_76) ;  /* 0xfffffffd08e87547 */ /* 0x000fea000b83ffff */
.L_x_75:
[-C--:B------:R-:W-:Y:S02]  /*3b80*/  SHF.L.U32 R2, R2, R3.reuse, RZ ;  /* 0x0000000302027219 */ /* 0x080fe400000006ff */
[----:B------:R-:W-:Y:S01]  /*3b90*/  SHF.L.U32 R0, R0, R3, RZ ;  /* 0x0000000300007219 */ /* 0x000fe200000006ff */
[----:B------:R-:W-:Y:S02]  /*3ba0*/  IMAD.SHL.U32 R3, R3, 0x20, RZ ;  /* 0x0000002003037824 */ /* 0x000fe400078e00ff */
[----:B------:R1:W-:Y:S04]  /*3bb0*/  ATOMS.OR RZ, [UR4+0x14], R2 ;  /* 0x00001402ffff798c */ /* 0x0003e8000b000004 */
[----:B------:R1:W-:Y:S04]  /*3bc0*/  ATOMS.OR RZ, [UR4+0x18], R0 ;  /* 0x00001800ffff798c */ /* 0x0003e8000b000004 */
[----:B------:R1:W-:Y:S01]  /*3bd0*/  STS [UR37+0x280], R3 ;  /* 0x00028003ff007988 */ /* 0x0003e20008000825 */
[----:B------:R-:W-:Y:S05]  /*3be0*/  BRA `(.L_x_74) ;  /* 0x0000000000107947 */ /* 0x000fea0003800000 */
.L_x_73:
[----:B------:R-:W-:Y:S02]  /*3bf0*/  MOV R0, 0xffffffff ;  /* 0xffffffff00007802 */ /* 0x000fe40000000f00 */
[----:B------:R-:W-:-:S03]  /*3c00*/  MOV R2, 0x3c30 ;  /* 0x00003c3000027802 */ /* 0x000fc60000000f00 */
[----:B------:R1:W-:Y:S04]  /*3c10*/  STS [UR37+0x280], R0 ;  /* 0x00028000ff007988 */ /* 0x0003e80008000825 */
[----:B-1-3-5:R-:W-:Y:S05]  /*3c20*/  CALL.REL.NOINC `($__internal_1_$__cuda_sm10x_tcgen05_guardrail_trap_phase_invalid_during_alloc) ;  /* 0x0000004400687944 */ /* 0x02afea0003c00000 */
.L_x_74:
[----:B------:R-:W-:Y:S05]  /*3c30*/  WARPSYNC.ALL ;  /* 0x0000000000007948 */ /* 0x000fea0003800000 */
[----:B------:R-:W2:Y:S01]  /*3c40*/  S2UR UR6, SR_CgaCtaId ;  /* 0x00000000000679c3 */ /* 0x000ea20000008800 */
[----:B------:R-:W-:Y:S01]  /*3c50*/  UMOV UR4, 0x400 ;  /* 0x0000040000047882 */ /* 0x000fe20000000000 */
[----:B------:R-:W-:-:S06]  /*3c60*/  NOP ;  /* 0x0000000000007918 */ /* 0x000fcc0000000000 */
[----:B------:R-:W-:Y:S06]  /*3c70*/  BAR.ARV 0x6, 0xa0 ;  /* 0x0182800000007b1d */ /* 0x000fec0000002000 */
[----:B------:R-:W4:Y:S01]  /*3c80*/  LDCU UR7, c[0x0][0x38c] ;  /* 0x00007180ff0777ac */ /* 0x000f220008000800 */
[----:B------:R-:W-:Y:S01]  /*3c90*/  IMAD.MOV.U32 R11, RZ, RZ, 0x1 ;  /* 0x00000001ff0b7424 */ /* 0x000fe200078e00ff */
[----:B------:R-:W-:Y:S01]  /*3ca0*/  CS2R R8, SRZ ;  /* 0x0000000000087805 */ /* 0x000fe2000001ff00 */
[----:B------:R-:W-:Y:S01]  /*3cb0*/  IMAD.MOV.U32 R10, RZ, RZ, RZ ;  /* 0x000000ffff0a7224 */ /* 0x000fe200078e00ff */
[----:B------:R-:W-:Y:S01]  /*3cc0*/  UMOV UR18, URZ ;  /* 0x000000ff00127c82 */ /* 0x000fe20008000000 */
[----:B------:R-:W-:Y:S01]  /*3cd0*/  UMOV UR17, URZ ;  /* 0x000000ff00117c82 */ /* 0x000fe20008000000 */
[----:B------:R-:W-:Y:S01]  /*3ce0*/  UMOV UR22, 0x0 ;  /* 0x0000000000167882 */ /* 0x000fe20000000000 */
[----:B------:R-:W-:Y:S01]  /*3cf0*/  UMOV UR23, 0x4100490 ;  /* 0x0410049000177882 */ /* 0x000fe20000000000 */
[----:B------:R-:W-:Y:S01]  /*3d00*/  UMOV UR20, 0x0 ;  /* 0x0000000000147882 */ /* 0x000fe20000000000 */
[----:B------:R-:W-:Y:S01]  /*3d10*/  UMOV UR21, 0x4100490 ;  /* 0x0410049000157882 */ /* 0x000fe20000000000 */
[----:B--2---:R-:W-:Y:S01]  /*3d20*/  ULEA UR6, UR6, UR4, 0x18 ;  /* 0x0000000406067291 */ /* 0x004fe2000f8ec0ff */
[----:B------:R-:W2:Y:S03]  /*3d30*/  LDCU UR4, c[0x0][0x38c] ;  /* 0x00007180ff0477ac */ /* 0x000ea60008000800 */
[----:B------:R-:W-:-:S02]  /*3d40*/  UIADD3 UR11, UPT, UPT, UR6, 0x2600, URZ ;  /* 0x00002600060b7890 */ /* 0x000fc4000fffe0ff */
[----:B----4-:R-:W-:-:S03]  /*3d50*/  UIADD3 UR7, UPT, UPT, UR7, 0x3f, URZ ;  /* 0x0000003f07077890 */ /* 0x010fc6000fffe0ff */
[----:B-1----:R-:W1:Y:S01]  /*3d60*/  LDS R0, [UR6+0x280] ;  /* 0x00028006ff007984 */ /* 0x002e620008000800 */
[----:B------:R-:W-:Y:S02]  /*3d70*/  UIADD3 UR12, UPT, UPT, UR6, 0x1d600, URZ ;  /* 0x0001d600060c7890 */ /* 0x000fe4000fffe0ff */
[----:B------:R-:W-:Y:S02]  /*3d80*/  USHF.R.S32.HI UR5, URZ, 0x1f, UR7 ;  /* 0x0000001fff057899 */ /* 0x000fe40008011407 */
[----:B------:R-:W-:Y:S02]  /*3d90*/  USHF.R.U32.HI UR11, URZ, 0x4, UR11 ;  /* 0x00000004ff0b7899 */ /* 0x000fe4000801160b */
[----:B------:R-:W-:Y:S02]  /*3da0*/  ULEA.HI UR5, UR5, UR7, URZ, 0x6 ;  /* 0x0000000705057291 */ /* 0x000fe4000f8f30ff */
[----:B------:R-:W-:Y:S02]  /*3db0*/  USHF.R.U32.HI UR12, URZ, 0x4, UR12 ;  /* 0x00000004ff0c7899 */ /* 0x000fe4000801160c */
[----:B------:R-:W-:-:S02]  /*3dc0*/  USHF.R.S32.HI UR5, URZ, 0x6, UR5 ;  /* 0x00000006ff057899 */ /* 0x000fc40008011405 */
[----:B------:R-:W-:Y:S02]  /*3dd0*/  ULOP3.LUT UR11, UR11, 0x3fff, URZ, 0xc0, !UPT ;  /* 0x00003fff0b0b7892 */ /* 0x000fe4000f8ec0ff */
[----:B------:R-:W-:Y:S02]  /*3de0*/  UISETP.LT.AND UP0, UPT, UR5, 0x1, UPT ;  /* 0x000000010500788c */ /* 0x000fe4000bf01270 */
[----:B------:R-:W-:Y:S02]  /*3df0*/  ULOP3.LUT UR12, UR12, 0x3fff, URZ, 0xc0, !UPT ;  /* 0x00003fff0c0c7892 */ /* 0x000fe4000f8ec0ff */
[----:B------:R-:W-:Y:S02]  /*3e00*/  USEL UR10, UR5, 0x1, !UP0 ;  /* 0x00000001050a7887 */ /* 0x000fe4000c000000 */
[----:B------:R-:W-:Y:S02]  /*3e10*/  ULOP3.LUT UR11, UR11, 0x10000, URZ, 0xfc, !UPT ;  /* 0x000100000b0b7892 */ /* 0x000fe4000f8efcff */
[----:B------:R-:W-:-:S02]  /*3e20*/  ULOP3.LUT UR12, UR12, 0x10000, URZ, 0xfc, !UPT ;  /* 0x000100000c0c7892 */ /* 0x000fc4000f8efcff */
[----:B------:R-:W-:Y:S02]  /*3e30*/  UIADD3 UR10, UPT, UPT, -UR10, URZ, URZ ;  /* 0x000000ff0a0a7290 */ /* 0x000fe4000fffe1ff */
[----:B--2---:R-:W-:Y:S01]  /*3e40*/  UISETP.GE.AND UP3, UPT, UR4, 0x1, UPT ;  /* 0x000000010400788c */ /* 0x004fe2000bf66270 */
[----:B-1----:R-:W-:-:S15]  /*3e50*/  R2UR UR19, R0 ;  /* 0x00000000001372ca */ /* 0x002fde00000e0000 */
.L_x_83:
[----:B------:R-:W-:Y:S02]  /*3e60*/  LEA R0, R10, UR6, 0x3 ;  /* 0x000000060a007c11 */ /* 0x000fe4000f8e18ff */
[----:B------:R-:W-:Y:S02]  /*3e70*/  SHF.L.U32 R5, R9, 0x1f, RZ ;  /* 0x0000001f09057819 */ /* 0x000fe400000006ff */
[----:B------:R-:W-:Y:S01]  /*3e80*/  PLOP3.LUT P0, PT, PT, PT, UP3, 0x80, 0x8 ;  /* 0x000000000008781c */ /* 0x000fe20003f0f038 */
[----:B------:R-:W-:Y:S01]  /*3e90*/  VIADD R3, R0, 0x1e0 ;  /* 0x000001e000037836 */ /* 0x000fe20000000000 */
[----:B-1----:R-:W1:Y:S02]  /*3ea0*/  SYNCS.PHASECHK.TRANS64.TRYWAIT P1, [R0+URZ+0x1d0], R5 ;  /* 0x0001d005000075a7 */ /* 0x002e6400080211ff */
[----:B-1--4-:R-:W-:Y:S09]  /*3eb0*/  @!P1 BRA `(.L_x_77) ;  /* 0x0000003c00909947 */ /* 0x012ff20003800000 */
.L_x_180:
[----:B------:R-:W-:Y:S01]  /*3ec0*/  LEA R4, R10, UR6, 0x4 ;  /* 0x000000060a047c11 */ /* 0x000fe2000f8e20ff */
[----:B------:R-:W-:Y:S01]  /*3ed0*/  @UP3 ULEA UR4, UR17, UR6, 0x3 ;  /* 0x0000000611043291 */ /* 0x000fe2000f8e18ff */
[----:B------:R-:W-:Y:S01]  /*3ee0*/  PLOP3.LUT P2, PT, PT, PT, PT, 0x80, 0x8 ;  /* 0x000000000008781c */ /* 0x000fe20003f4f070 */
[----:B------:R-:W-:Y:S01]  /*3ef0*/  ULEA UR8, UR18, UR6, 0x3 ;  /* 0x0000000612087291 */ /* 0x000fe2000f8e18ff */
[----:B------:R-:W-:Y:S02]  /*3f00*/  PRMT R3, RZ, 0x654, R3 ;  /* 0x00000654ff037816 */ /* 0x000fe40000000003 */
[----:B-1----:R-:W1:Y:S01]  /*3f10*/  LDS.128 R4, [R4+0x260] ;  /* 0x0002600004047984 */ /* 0x002e620000000c00 */
[----:B------:R-:W-:Y:S02]  /*3f20*/  @P0 SHF.L.U32 R2, R8, 0x1f, RZ ;  /* 0x0000001f08020819 */ /* 0x000fe400000006ff */
[----:B------:R-:W-:Y:S01]  /*3f30*/  SHF.L.U32 R0, R11, 0x1f, RZ ;  /* 0x0000001f0b007819 */ /* 0x000fe200000006ff */
[----:B------:R-:W-:Y:S01]  /*3f40*/  @!PT LDS RZ, [RZ] ;  /* 0x00000000fffff984 */ /* 0x000fe20000000800 */
[----:B------:R-:W-:Y:S01]  /*3f50*/  @!PT LDS RZ, [RZ] ;  /* 0x00000000fffff984 */ /* 0x000fe20000000800 */
[----:B------:R-:W-:Y:S01]  /*3f60*/  @!PT LDS RZ, [RZ] ;  /* 0x00000000fffff984 */ /* 0x000fe20000000800 */
[----:B------:R-:W-:Y:S01]  /*3f70*/  @!PT LDS RZ, [RZ] ;  /* 0x00000000fffff984 */ /* 0x000fe20000000800 */
[----:B------:R2:W-:Y:S06]  /*3f80*/  MEMBAR.ALL.CTA ;  /* 0x0000000000007992 */ /* 0x0005ec0000008000 */
[----:B--2---:R-:W2:Y:S02]  /*3f90*/  FENCE.VIEW.ASYNC.S ;  /* 0x00000000000073c6 */ /* 0x004ea40000000000 */
[----:B--2---:R2:W-:Y:S01]  /*3fa0*/  SYNCS.ARRIVE.TRANS64.RED.A1T0 RZ, [R3+URZ], RZ ;  /* 0x000000ff03ff79a7 */ /* 0x0045e200081004ff */
[----:B------:R2:W4:Y:S01]  /*3fb0*/  @P0 SYNCS.PHASECHK.TRANS64.TRYWAIT P2, [UR4], R2 ;  /* 0x00000002ff0005a7 */ /* 0x0005220008041104 */
[----:B------:R-:W-:Y:S01]  /*3fc0*/  ULEA.HI UR4, UR18, UR18, URZ, 0x1 ;  /* 0x0000001212047291 */ /* 0x000fe2000f8f08ff */
[----:B-1----:R-:W-:-:S03]  /*3fd0*/  LOP3.LUT P1, RZ, R6, 0x1, RZ, 0xc0, !PT ;  /* 0x0000000106ff7812 */ /* 0x002fc6000782c0ff */
[----:B------:R-:W-:Y:S02]  /*3fe0*/  USHF.L.U32 UR9, UR4, 0x5, URZ ;  /* 0x0000000504097899 */ /* 0x000fe400080006ff */
[----:B------:R-:W-:Y:S02]  /*3ff0*/  ULOP3.LUT UR4, UR4, 0xffe, URZ, 0xc0, !UPT ;  /* 0x00000ffe04047892 */ /* 0x000fe4000f8ec0ff */
[----:B------:R-:W-:Y:S02]  /*4000*/  ULOP3.LUT UR9, UR9, 0xffffffc0, URZ, 0xc0, !UPT ;  /* 0xffffffc009097892 */ /* 0x000fe4000f8ec0ff */
[----:B------:R-:W-:Y:S02]  /*4010*/  UIADD3 UR4, UPT, UPT, -UR4, UR18, URZ ;  /* 0x0000001204047290 */ /* 0x000fe4000fffe1ff */
[----:B------:R-:W-:Y:S01]  /*4020*/  UIADD3 UR9, UPT, UPT, UR19, UR9, URZ ;  /* 0x0000000913097290 */ /* 0x000fe2000fffe0ff */
[----:B------:R-:W1:Y:S03]  /*4030*/  SYNCS.PHASECHK.TRANS64.TRYWAIT P0, [UR8+0x210], R0 ;  /* 0x00021000ff0075a7 */ /* 0x000e660008001108 */
[----:B------:R-:W-:Y:S01]  /*4040*/  ULEA UR9, UR4, UR9, 0x14 ;  /* 0x0000000904097291 */ /* 0x000fe2000f8ea0ff */
[----:B-12-4-:R-:W-:Y:S11]  /*4050*/  @!P0 BRA `(.L_x_78) ;  /* 0x0000003c003c8947 */ /* 0x016ff60003800000 */
.L_x_182:
[----:B------:R-:W-:Y:S01]  /*4060*/  IADD3 R10, PT, PT, R10, 0x1, RZ ;  /* 0x000000010a0a7810 */ /* 0x000fe20007ffe0ff */
[----:B------:R-:W-:Y:S06]  /*4070*/  BRA.U !UP3, `(.L_x_79) ;  /* 0x000000010b987547 */ /* 0x000fec000b800000 */
[----:B------:R-:W-:Y:S01]  /*4080*/  UPLOP3.LUT UP4, UPT, UPT, UPT, UPT, 0x40, 0x4 ;  /* 0x000000000004789c */ /* 0x000fe20003f8e870 */
[----:B------:R-:W-:Y:S01]  /*4090*/  UMOV UR16, UR10 ;  /* 0x0000000a00107c82 */ /* 0x000fe20008000000 */
[----:B------:R-:W-:Y:S01]  /*40a0*/  UMOV UR15, UR5 ;  /* 0x00000005000f7c82 */ /* 0x000fe20008000000 */
[----:B------:R-:W-:-:S08]  /*40b0*/  UMOV UR14, UR17 ;  /* 0x00000011000e7c82 */ /* 0x000fd00008000000 */
.L_x_82:
[----:B------:R-:W-:Y:S02]  /*40c0*/  UIADD3 UR16, UPT, UPT, UR16, 0x1, URZ ;  /* 0x0000000110107890 */ /* 0x000fe4000fffe0ff */
[----:B--2---:R-:W-:Y:S02]  /*40d0*/  ULEA UR7, UR14, UR6, 0x3 ;  /* 0x000000060e077291 */ /* 0x004fe4000f8e18ff */
[----:B------:R-:W-:Y:S01]  /*40e0*/  UISETP.NE.AND UP0, UPT, UR16, URZ, UPT ;  /* 0x000000ff1000728c */ /* 0x000fe2000bf05270 */
[----:B----4-:R-:W-:Y:S10]  /*40f0*/  @P2 BRA `(.L_x_80) ;  /* 0x00000000000c2947 */ /* 0x010ff40003800000 */
[----:B-1----:R-:W-:Y:S04]  /*4100*/  SHF.L.U32 R3, R8, 0x1f, RZ ;  /* 0x0000001f08037819 */ /* 0x002fe800000006ff */
[----:B------:R-:W1:Y:S02]  /*4110*/  SYNCS.PHASECHK.TRANS64.TRYWAIT P0, [UR7], R3 ;  /* 0x00000003ff0075a7 */ /* 0x000e640008001107 */
[----:B-1----:R-:W-:Y:S05]  /*4120*/  @!P0 BRA `(.L_x_81) ;  /* 0x0000003c00208947 */ /* 0x002fea0003800000 */
.L_x_80:
[----:B------:R-:W-:Y:S01]  /*4130*/  UISETP.NE.AND UP1, UPT, UR15, 0x1, UPT ;  /* 0x000000010f00788c */ /* 0x000fe2000bf25270 */
[----:B------:R-:W-:Y:S01]  /*4140*/  PLOP3.LUT P2, PT, PT, PT, PT, 0x80, 0x8 ;  /* 0x000000000008781c */ /* 0x000fe20003f4f070 */
[----:B------:R-:W-:Y:S02]  /*4150*/  UIADD3 UR17, UPT, UPT, UR14, 0x1, URZ ;  /* 0x000000010e117890 */ /* 0x000fe4000fffe0ff */
[----:B------:R-:W-:Y:S02]  /*4160*/  ULEA UR24, UR14, UR12, 0x8 ;  /* 0x0000000c0e187291 */ /* 0x000fe4000f8e40ff */
[----:B------:R-:W-:Y:S01]  /*4170*/  UISETP.NE.AND UP2, UPT, UR17, 0x1b, UPT ;  /* 0x0000001b1100788c */ /* 0x000fe2000bf45270 */
[----:B------:R-:W-:Y:S01]  /*4180*/  PLOP3.LUT P0, PT, PT, PT, UP1, 0x80, 0x8 ;  /* 0x000000000008781c */ /* 0x000fe20003f0f018 */
[----:B------:R-:W-:Y:S02]  /*4190*/  ULEA UR26, UR14, UR11, 0x8 ;  /* 0x0000000b0e1a7291 */ /* 0x000fe4000f8e40ff */
[----:B------:R-:W-:Y:S02]  /*41a0*/  USEL UR13, URZ, 0x1, UP2 ;  /* 0x00000001ff0d7887 */ /* 0x000fe40009000000 */
[----:B------:R-:W-:Y:S02]  /*41b0*/  USEL UR17, UR17, URZ, UP2 ;  /* 0x000000ff11117287 */ /* 0x000fe40009000000 */
[----:B------:R-:W-:Y:S02]  /*41c0*/  UIADD3 UR30, UPT, UPT, UR24, 0x2, URZ ;  /* 0x00000002181e7890 */ /* 0x000fe4000fffe0ff */
[----:B------:R-:W-:Y:S01]  /*41d0*/  @UP1 ULEA UR4, UR17, UR6, 0x3 ;  /* 0x0000000611041291 */ /* 0x000fe2000f8e18ff */
[----:B------:R-:W-:Y:S01]  /*41e0*/  LOP3.LUT R8, R8, UR13, RZ, 0x3c, !PT ;  /* 0x0000000d08087c12 */ /* 0x000fe2000f8e3cff */
[----:B------:R-:W-:Y:S02]  /*41f0*/  UIADD3 UR28, UPT, UPT, UR26, 0x2, URZ ;  /* 0x000000021a1c7890 */ /* 0x000fe4000fffe0ff */
[----:B------:R-:W-:Y:S01]  /*4200*/  UIADD3 UR7, UPT, UPT, UR7, 0xd8, URZ ;  /* 0x000000d807077890 */ /* 0x000fe2000fffe0ff */
[----:B-1----:R-:W-:Y:S01]  /*4210*/  @P0 SHF.L.U32 R0, R8, 0x1f, RZ ;  /* 0x0000001f08000819 */ /* 0x002fe200000006ff */
[----:B------:R-:W-:Y:S01]  /*4220*/  UMOV UR25, 0x80004020 ;  /* 0x8000402000197882 */ /* 0x000fe20000000000 */
[----:B------:R-:W-:Y:S01]  /*4230*/  UMOV UR27, 0x80004020 ;  /* 0x80004020001b7882 */ /* 0x000fe20000000000 */
[----:B------:R-:W-:Y:S01]  /*4240*/  UMOV UR31, 0x80004020 ;  /* 0x80004020001f7882 */ /* 0x000fe20000000000 */
[----:B------:R2:W4:Y:S01]  /*4250*/  @P0 SYNCS.PHASECHK.TRANS64.TRYWAIT P2, [UR4], R0 ;  /* 0x00000000ff0005a7 */ /* 0x0005220008041104 */
[----:B------:R-:W-:Y:S01]  /*4260*/  UIADD3 UR15, UPT, UPT, UR15, -0x1, URZ ;  /* 0xffffffff0f0f7890 */ /* 0x000fe2000fffe0ff */
[----:B------:R2:W-:Y:S01]  /*4270*/  UTCQMMA gdesc[UR26], gdesc[UR24], tmem[UR9], tmem[UR22], idesc[UR23], UP4 ;  /* 0x00ff16181a0075ea */ /* 0x0005e2000a000309 */
[----:B------:R-:W-:Y:S01]  /*4280*/  UPLOP3.LUT UP4, UPT, UPT, UPT, UPT, 0x80, 0x8 ;  /* 0x000000000008789c */ /* 0x000fe20003f8f070 */
[----:B------:R-:W-:Y:S01]  /*4290*/  UMOV UR29, 0x80004020 ;  /* 0x80004020001d7882 */ /* 0x000fe20000000000 */
[----:B------:R-:W-:Y:S01]  /*42a0*/  UMOV UR14, UR17 ;  /* 0x00000011000e7c82 */ /* 0x000fe20008000000 */
[----:B------:R2:W-:Y:S01]  /*42b0*/  UTCQMMA gdesc[UR28], gdesc[UR30], tmem[UR9], tmem[UR20], idesc[UR21], UPT ;  /* 0x00ff141e1c0075ea */ /* 0x0005e2000b800309 */
[----:B------:R2:W-:Y:S01]  /*42c0*/  UTCBAR [UR7], URZ ;  /* 0x000000ff070073e9 */ /* 0x0005e200080000ff */
[----:B------:R-:W-:Y:S06]  /*42d0*/  BRA.U UP0, `(.L_x_82) ;  /* 0xfffffffd00787547 */ /* 0x000fec000b83ffff */
.L_x_79:
[----:B------:R-:W-:Y:S01]  /*42e0*/  UIADD3 UR18, UPT, UPT, UR18, 0x1, URZ ;  /* 0x0000000112127890 */ /* 0x000fe2000fffe0ff */
[C---:B------:R-:W-:Y:S01]  /*42f0*/  ISETP.NE.AND P0, PT, R10.reuse, 0x2, PT ;  /* 0x000000020a00780c */ /* 0x040fe20003f05270 */
[----:B------:R-:W-:Y:S02]  /*4300*/  UIADD3 UR8, UPT, UPT, UR8, 0x1f0, URZ ;  /* 0x000001f008087890 */ /* 0x000fe4000fffe0ff */
[----:B------:R-:W-:Y:S01]  /*4310*/  UISETP.NE.AND UP0, UPT, UR18, 0x4, UPT ;  /* 0x000000041200788c */ /* 0x000fe2000bf05270 */
[----:B-12---:R-:W-:Y:S02]  /*4320*/  SEL R0, RZ, 0x1, P0 ;  /* 0x00000001ff007807 */ /* 0x006fe40000000000 */
[----:B------:R-:W-:Y:S01]  /*4330*/  SEL R10, R10, RZ, P0 ;  /* 0x000000ff0a0a7207 */ /* 0x000fe20000000000 */
[----:B------:R-:W-:Y:S01]  /*4340*/  USEL UR4, URZ, 0x1, UP0 ;  /* 0x00000001ff047887 */ /* 0x000fe20008000000 */
[----:B------:R-:W-:Y:S01]  /*4350*/  LOP3.LUT R9, R9, R0, RZ, 0x3c, !PT ;  /* 0x0000000009097212 */ /* 0x000fe200078e3cff */
[----:B------:R-:W-:Y:S01]  /*4360*/  USEL UR18, UR18, URZ, UP0 ;  /* 0x000000ff12127287 */ /* 0x000fe20008000000 */
[----:B------:R1:W-:Y:S03]  /*4370*/  UTCBAR [UR8], URZ ;  /* 0x000000ff080073e9 */ /* 0x0003e600080000ff */
[----:B------:R-:W-:Y:S01]  /*4380*/  LOP3.LUT R11, R11, UR4, RZ, 0x3c, !PT ;  /* 0x000000040b0b7c12 */ /* 0x000fe2000f8e3cff */
[----:B------:R-:W-:Y:S07]  /*4390*/  @P1 BRA `(.L_x_83) ;  /* 0xfffffff800b01947 */ /* 0x000fee000383ffff */
[----:B------:R-:W2:Y:S01]  /*43a0*/  S2UR UR4, SR_CgaCtaId ;  /* 0x00000000000479c3 */ /* 0x000ea20000008800 */
[----:B------:R-:W-:Y:S01]  /*43b0*/  ELECT P0, URZ, PT ;  /* 0x0000000000ff782f */ /* 0x000fe20003800000 */
[----:B------:R-:W-:Y:S01]  /*43c0*/  IMAD.MOV.U32 R0, RZ, RZ, 0x1 ;  /* 0x00000001ff007424 */ /* 0x000fe200078e00ff */
[----:B------:R-:W-:Y:S01]  /*43d0*/  UIADD3 UR6, UPT, UPT, UR6, 0x210, URZ ;  /* 0x0000021006067890 */ /* 0x000fe2000fffe0ff */
[----:B------:R-:W-:Y:S01]  /*43e0*/  SHF.L.U32 R3, R11, 0x1f, RZ ;  /* 0x0000001f0b037819 */ /* 0x000fe200000006ff */
[----:B------:R-:W-:-:S03]  /*43f0*/  UMOV UR5, 0x40 ;  /* 0x0000004000057882 */ /* 0x000fc60000000000 */
[----:B------:R-:W-:Y:S01]  /*4400*/  UVIRTCOUNT.DEALLOC.SMPOOL 0x80 ;  /* 0x000000800000784c */ /* 0x000fe20000000000 */
[----:B--2---:R-:W-:Y:S02]  /*4410*/  ULEA UR4, UR4, UR5, 0x18 ;  /* 0x0000000504047291 */ /* 0x004fe4000f8ec0ff */
[----:B------:R-:W-:-:S07]  /*4420*/  ULEA UR5, UR18, UR6, 0x3 ;  /* 0x0000000612057291 */ /* 0x000fce000f8e18ff */
[----:B------:R2:W-:Y:S02]  /*4430*/  @P0 STS.U8 [UR4+0x1c], R0 ;  /* 0x00001c00ff000988 */ /* 0x0005e40008000004 */
[----:B------:R-:W3:Y:S02]  /*4440*/  SYNCS.PHASECHK.TRANS64.TRYWAIT P0, [UR5], R3 ;  /* 0x00000003ff0075a7 */ /* 0x000ee40008001105 */
[----:B--23--:R-:W-:Y:S05]  /*4450*/  @!P0 BRA `(.L_x_84) ;  /* 0x00000038006c8947 */ /* 0x00cfea0003800000 */
.L_x_185:
[----:B------:R-:W-:-:S04]  /*4460*/  UIADD3 UR7, UPT, UPT, UR18, 0x1, URZ ;  /* 0x0000000112077890 */ /* 0x000fc8000fffe0ff */
[----:B------:R-:W-:-:S04]  /*4470*/  UISETP.NE.AND UP0, UPT, UR7, 0x4, UPT ;  /* 0x000000040700788c */ /* 0x000fc8000bf05270 */
[----:B-1----:R-:W-:Y:S02]  /*4480*/  USEL UR8, URZ, 0x1, UP0 ;  /* 0x00000001ff087887 */ /* 0x002fe40008000000 */
[----:B------:R-:W-:-:S04]  /*4490*/  USEL UR7, UR7, URZ, UP0 ;  /* 0x000000ff07077287 */ /* 0x000fc80008000000 */
[----:B------:R-:W-:Y:S01]  /*44a0*/  ULEA UR5, UR7, UR6, 0x3 ;  /* 0x0000000607057291 */ /* 0x000fe2000f8e18ff */
[----:B------:R-:W-:-:S04]  /*44b0*/  LOP3.LUT R2, R11, UR8, RZ, 0x3c, !PT ;  /* 0x000000080b027c12 */ /* 0x000fc8000f8e3cff */
[----:B--2---:R-:W-:-:S04]  /*44c0*/  SHF.L.U32 R3, R2, 0x1f, RZ ;  /* 0x0000001f02037819 */ /* 0x004fc800000006ff */
[----:B------:R-:W1:Y:S02]  /*44d0*/  SYNCS.PHASECHK.TRANS64.TRYWAIT P0, [UR5], R3 ;  /* 0x00000003ff0075a7 */ /* 0x000e640008001105 */
[----:B-1----:R-:W-:Y:S05]  /*44e0*/  @!P0 BRA `(.L_x_85) ;  /* 0x0000003800608947 */ /* 0x002fea0003800000 */
.L_x_187:
        /* <DEDUP_REMOVED lines=9> */
.L_x_189:
[----:B------:R-:W-:-:S04]  /*4580*/  UIADD3 UR7, UPT, UPT, UR7, 0x1, URZ ;  /* 0x0000000107077890 */ /* 0x000fc8000fffe0ff */
[----:B------:R-:W-:-:S04]  /*4590*/  UISETP.NE.AND UP0, UPT, UR7, 0x4, UPT ;  /* 0x000000040700788c */ /* 0x000fc8000bf05270 */
[----:B------:R-:W-:Y:S02]  /*45a0*/  USEL UR5, URZ, 0x1, UP0 ;  /* 0x00000001ff057887 */ /* 0x000fe40008000000 */
[----:B------:R-:W-:-:S04]  /*45b0*/  USEL UR7, UR7, URZ, UP0 ;  /* 0x000000ff07077287 */ /* 0x000fc80008000000 */
[----:B------:R-:W-:Y:S01]  /*45c0*/  ULEA UR7, UR7, UR6, 0x3 ;  /* 0x0000000607077291 */ /* 0x000fe2000f8e18ff */
[----:B-1----:R-:W-:-:S04]  /*45d0*/  LOP3.LUT R3, R2, UR5, RZ, 0x3c, !PT ;  /* 0x0000000502037c12 */ /* 0x002fc8000f8e3cff */
[----:B------:R-:W-:-:S04]  /*45e0*/  SHF.L.U32 R3, R3, 0x1f, RZ ;  /* 0x0000001f03037819 */ /* 0x000fc800000006ff */
[----:B------:R-:W1:Y:S02]  /*45f0*/  SYNCS.PHASECHK.TRANS64.TRYWAIT P0, [UR7], R3 ;  /* 0x00000003ff0075a7 */ /* 0x000e640008001107 */
[----:B-1----:R-:W-:Y:S05]  /*4600*/  @!P0 BRA `(.L_x_87) ;  /* 0x0000003800488947 */ /* 0x002fea0003800000 */
.L_x_191:
[----:B------:R-:W-:Y:S01]  /*4610*/  NOP ;  /* 0x0000000000007918 */ /* 0x000fe20000000000 */
[----:B-1----:R-:W1:Y:S01]  /*4620*/  LDS R0, [UR4+0x14] ;  /* 0x00001404ff007984 */ /* 0x002e620008000800 */
[----:B------:R-:W-:Y:S01]  /*4630*/  ULOP3.LUT UR6, UR19, 0xffff, URZ, 0xc0, !UPT ;  /* 0x0000ffff13067892 */ /* 0x000fe2000f8ec0ff */
[----:B------:R-:W-:Y:S01]  /*4640*/  UMOV UR8, 0xffff ;  /* 0x0000ffff00087882 */ /* 0x000fe20000000000 */
[----:B------:R-:W-:Y:S02]  /*4650*/  UMOV UR5, 0x1 ;  /* 0x0000000100057882 */ /* 0x000fe40000000000 */
[----:B------:R-:W-:-:S04]  /*4660*/  USHF.R.U32.HI UR6, URZ, 0x5, UR6 ;  /* 0x00000005ff067899 */ /* 0x000fc80008011606 */
[----:B------:R-:W-:Y:S02]  /*4670*/  USHF.L.U32 UR8, UR8, UR6, URZ ;  /* 0x0000000608087299 */ /* 0x000fe400080006ff */
[----:B------:R-:W-:-:S04]  /*4680*/  USHF.L.U32 UR5, UR5, UR6, URZ ;  /* 0x0000000605057299 */ /* 0x000fc800080006ff */
[----:B-1----:R-:W-:-:S04]  /*4690*/  LOP3.LUT R0, R0, UR8, RZ, 0xc0, !PT ;  /* 0x0000000800007c12 */ /* 0x002fc8000f8ec0ff */
[----:B------:R-:W-:-:S13]  /*46a0*/  ISETP.NE.AND P0, PT, R0, UR8, PT ;  /* 0x0000000800007c0c */ /* 0x000fda000bf05270 */
[----:B------:R-:W-:Y:S05]  /*46b0*/  @P0 BRA `(.L_x_88) ;  /* 0x0000000000580947 */ /* 0x000fea0003800000 */
[----:B------:R-:W1:Y:S02]  /*46c0*/  LDS R0, [UR4+0x18] ;  /* 0x00001804ff007984 */ /* 0x000e640008000800 */
[----:B-1----:R-:W-:-:S04]  /*46d0*/  LOP3.LUT R0, R0, UR5, RZ, 0xc0, !PT ;  /* 0x0000000500007c12 */ /* 0x002fc8000f8ec0ff */
[----:B------:R-:W-:-:S13]  /*46e0*/  ISETP.NE.AND P0, PT, R0, UR5, PT ;  /* 0x0000000500007c0c */ /* 0x000fda000bf05270 */
[----:B------:R-:W-:Y:S05]  /*46f0*/  @P0 BRA `(.L_x_89) ;  /* 0x00000000003c0947 */ /* 0x000fea0003800000 */
[----:B------:R-:W1:Y:S01]  /*4700*/  S2R R2, SR_LANEID ;  /* 0x0000000000027919 */ /* 0x000e620000000000 */
[----:B------:R-:W-:Y:S01]  /*4710*/  ULOP3.LUT UR8, URZ, UR8, URZ, 0x33, !UPT ;  /* 0x00000008ff087292 */ /* 0x000fe2000f8e33ff */
[----:B------:R-:W-:Y:S01]  /*4720*/  LOP3.LUT R4, RZ, UR5, RZ, 0x33, !PT ;  /* 0x00000005ff047c12 */ /* 0x000fe2000f8e33ff */
[----:B------:R-:W-:Y:S02]  /*4730*/  VOTEU.ANY UR7, UPT, PT ;  /* 0x0000000000077886 */ /* 0x000fe400038e0100 */
[----:B------:R-:W-:Y:S01]  /*4740*/  UFLO.U32 UR7, UR7 ;  /* 0x00000007000772bd */ /* 0x000fe200080e0000 */
[----:B------:R-:W2:Y:S01]  /*4750*/  REDUX UR5, R4 ;  /* 0x00000000040573c4 */ /* 0x000ea20000000000 */
[----:B------:R-:W-:-:S06]  /*4760*/  IMAD.U32 R0, RZ, RZ, UR8 ;  /* 0x00000008ff007e24 */ /* 0x000fcc000f8e00ff */
[----:B------:R3:W-:Y:S01]  /*4770*/  UTCATOMSWS.AND URZ, UR8 ;  /* 0x0000000800ff79e3 */ /* 0x0007e20008000000 */
[----:B------:R-:W4:Y:S01]  /*4780*/  REDUX UR6, R0 ;  /* 0x00000000000673c4 */ /* 0x000f220000000000 */
[----:B-1----:R-:W-:Y:S01]  /*4790*/  ISETP.EQ.U32.AND P0, PT, R2, UR7, PT ;  /* 0x0000000702007c0c */ /* 0x002fe2000bf02070 */
[----:B--2---:R-:W-:Y:S01]  /*47a0*/  IMAD.U32 R2, RZ, RZ, UR5 ;  /* 0x00000005ff027e24 */ /* 0x004fe2000f8e00ff */
[----:B----4-:R-:W-:-:S11]  /*47b0*/  MOV R3, UR6 ;  /* 0x0000000600037c02 */ /* 0x010fd60008000f00 */
[----:B------:R3:W-:Y:S04]  /*47c0*/  @P0 ATOMS.AND RZ, [UR4+0x14], R3 ;  /* 0x00001403ffff098c */ /* 0x0007e8000a800004 */
[----:B------:R3:W-:Y:S01]  /*47d0*/  @P0 ATOMS.AND RZ, [UR4+0x18], R2 ;  /* 0x00001802ffff098c */ /* 0x0007e2000a800004 */
[----:B------:R-:W-:Y:S05]  /*47e0*/  BRA `(.L_x_90) ;  /* 0x0000000000147947 */ /* 0x000fea0003800000 */
.L_x_89:
[----:B------:R-:W-:Y:S02]  /*47f0*/  MOV R2, 0x4810 ;  /* 0x0000481000027802 */ /* 0x000fe40000000f00 */
[----:B----45:R-:W-:Y:S05]  /*4800*/  CALL.REL.NOINC `($__internal_0_$__cuda_sm10x_tcgen05_guardrail_trap_col_being_dealloced_not_returned_by_alloc) ;  /* 0x0000003800647944 */ /* 0x030fea0003c00000 */
[----:B------:R-:W-:Y:S05]  /*4810*/  BRA `(.L_x_90) ;  /* 0x0000000000087947 */ /* 0x000fea0003800000 */
.L_x_88:
[----:B------:R-:W-:Y:S02]  /*4820*/  MOV R2, 0x4840 ;  /* 0x0000484000027802 */ /* 0x000fe40000000f00 */
[----:B----45:R-:W-:Y:S05]  /*4830*/  CALL.REL.NOINC `($__internal_2_$__cuda_sm10x_tcgen05_guardrail_trap_unallocated_columns_being_dealloced) ;  /* 0x0000003800707944 */ /* 0x030fea0003c00000 */
.L_x_90:
[----:B------:R-:W-:Y:S01]  /*4840*/  NOP ;  /* 0x0000000000007918 */ /* 0x000fe20000000000 */
[----:B---3--:R-:W-:Y:S05]  /*4850*/  EXIT ;  /* 0x000000000000794d */ /* 0x008fea0003800000 */
.L_x_72:
[----:B------:R-:W-:-:S09]  /*4860*/  UISETP.NE.OR UP2, UPT, UR8, 0x3, !UP2 ;  /* 0x000000030800788c */ /* 0x000fd2000d745670 */
[----:B------:R-:W-:Y:S05]  /*4870*/  BRA.U UP2, `(.L_x_91) ;  /* 0x0000000902c87547 */ /* 0x000fea000b800000 */
[----:B------:R-:W1:Y:S01]  /*4880*/  LDCU.64 UR6, c[0x0][0x888] ;  /* 0x00011100ff0677ac */ /* 0x000e620008000a00 */
[----:B------:R-:W2:Y:S01]  /*4890*/  LDC R0, c[0x0][0xb30] ;  /* 0x0002cc00ff007b82 */ /* 0x000ea20000000800 */
[----:B------:R-:W-:Y:S01]  /*48a0*/  IMAD.MOV.U32 R30, RZ, RZ, 0x1 ;  /* 0x00000001ff1e7424 */ /* 0x000fe200078e00ff */
[----:B------:R-:W-:Y:S01]  /*48b0*/  CS2R R28, SRZ ;  /* 0x00000000001c7805 */ /* 0x000fe2000001ff00 */
[----:B------:R-:W4:Y:S01]  /*48c0*/  LDCU.64 UR4, c[0x0][0x890] ;  /* 0x00011200ff0477ac */ /* 0x000f220008000a00 */
[----:B------:R-:W-:Y:S01]  /*48d0*/  IMAD.MOV.U32 R25, RZ, RZ, 0x1000 ;  /* 0x00001000ff197424 */ /* 0x000fe200078e00ff */
[----:B------:R-:W-:-:S03]  /*48e0*/  UMOV UR8, 0x400 ;  /* 0x0000040000087882 */ /* 0x000fc60000000000 */
[----:B------:R-:W3:Y:S01]  /*48f0*/  LDC R19, c[0x0][0x370] ;  /* 0x0000dc00ff137b82 */ /* 0x000ee20000000800 */
[----:B------:R-:W-:-:S07]  /*4900*/  UPLOP3.LUT UP1, UPT, UPT, UPT, UPT, 0x40, 0x4 ;  /* 0x000000000004789c */ /* 0x000fce0003f2e870 */
[----:B------:R-:W3:Y:S01]  /*4910*/  LDC R2, c[0x0][0xb0c] ;  /* 0x0002c300ff027b82 */ /* 0x000ee20000000800 */
[----:B-1----:R-:W-:Y:S02]  /*4920*/  UISETP.NE.U32.AND UP2, UPT, UR6, URZ, UPT ;  /* 0x000000ff0600728c */ /* 0x002fe4000bf45070 */
[----:B------:R-:W-:Y:S02]  /*4930*/  ULEA UR6, UR37, UR8, 0x18 ;  /* 0x0000000825067291 */ /* 0x000fe4000f8ec0ff */
[----:B------:R-:W-:Y:S02]  /*4940*/  UISETP.NE.AND.EX UP2, UPT, UR7, URZ, UPT, UP2 ;  /* 0x000000ff0700728c */ /* 0x000fe4000bf45320 */
[----:B------:R-:W-:Y:S01]  /*4950*/  UIADD3 UR7, UPT, UPT, UR6, 0x1b0, URZ ;  /* 0x000001b006077890 */ /* 0x000fe2000fffe0ff */
[----:B------:R-:W1:Y:S01]  /*4960*/  LDC R18, c[0x0][0xb20] ;  /* 0x0002c800ff127b82 */ /* 0x000e620000000800 */
[----:B----4-:R-:W-:Y:S01]  /*4970*/  UISETP.NE.U32.AND UP3, UPT, UR4, URZ, UPT ;  /* 0x000000ff0400728c */ /* 0x010fe2000bf65070 */
[----:B--2---:R-:W-:Y:S01]  /*4980*/  ISETP.NE.AND P1, PT, R0, 0x1, PT ;  /* 0x000000010000780c */ /* 0x004fe20003f25270 */
[----:B------:R-:W-:-:S02]  /*4990*/  UPRMT UR37, UR37, 0x654, UR7 ;  /* 0x0000065425257896 */ /* 0x000fc40008000007 */
[----:B------:R-:W-:-:S03]  /*49a0*/  UISETP.NE.AND.EX UP3, UPT, UR5, URZ, UPT, UP3 ;  /* 0x000000ff0500728c */ /* 0x000fc6000bf65330 */
[----:B------:R-:W2:Y:S08]  /*49b0*/  LDC.64 R32, c[0x0][0x348] ;  /* 0x0000d200ff207b82 */ /* 0x000eb00000000a00 */
[----:B------:R-:W4:Y:S08]  /*49c0*/  LDC.64 R16, c[0x0][0xb10] ;  /* 0x0002c400ff107b82 */ /* 0x000f300000000a00 */
[----:B------:R-:W1:Y:S08]  /*49d0*/  LDC.64 R6, c[0x0][0xb18] ;  /* 0x0002c600ff067b82 */ /* 0x000e700000000a00 */
[----:B------:R-:W1:Y:S08]  /*49e0*/  LDC.64 R4, c[0x0][0xb28] ;  /* 0x0002ca00ff047b82 */ /* 0x000e700000000a00 */
[----:B---3--:R-:W1:Y:S02]  /*49f0*/  LDC R24, c[0x0][0x374] ;  /* 0x0000dd00ff187b82 */ /* 0x008e640000000800 */
.L_x_99:
[C---:B------:R-:W-:Y:S02]  /*4a00*/  LEA R0, R29.reuse, UR6, 0x3 ;  /* 0x000000061d007c11 */ /* 0x040fe4000f8e18ff */
[----:B------:R-:W-:Y:S02]  /*4a10*/  SHF.L.U32 R3, R28, 0x1f, RZ ;  /* 0x0000001f1c037819 */ /* 0x000fe400000006ff */
[----:B------:R-:W-:Y:S02]  /*4a20*/  LEA R20, R29, UR6, 0x4 ;  /* 0x000000061d147c11 */ /* 0x000fe4000f8e20ff */
[----:B---3--:R-:W3:Y:S02]  /*4a30*/  SYNCS.PHASECHK.TRANS64.TRYWAIT P0, [R0+URZ+0x1d0], R3 ;  /* 0x0001d003000075a7 */ /* 0x008ee400080011ff */
[----:B---3--:R-:W-:Y:S05]  /*4a40*/  @!P0 BRA `(.L_x_92) ;  /* 0x0000003400508947 */ /* 0x008fea0003800000 */
.L_x_192:
[----:B------:R-:W-:Y:S01]  /*4a50*/  ISETP.GE.AND P0, PT, R40, 0x1, PT ;  /* 0x000000012800780c */ /* 0x000fe20003f06270 */
[----:B------:R-:W1:Y:S01]  /*4a60*/  LDS.128 R20, [R20+0x260] ;  /* 0x0002600014147984 */ /* 0x000e620000000c00 */
[----:B------:R-:W-:Y:S01]  /*4a70*/  ISETP.NE.U32.AND P4, PT, RZ, UR4, PT ;  /* 0x00000004ff007c0c */ /* 0x000fe2000bf85070 */
[----:B---3--:R-:W-:Y:S01]  /*4a80*/  VIADD R0, R0, 0x1e0 ;  /* 0x000001e000007836 */ /* 0x008fe20000000000 */
[----:B------:R-:W-:Y:S02]  /*4a90*/  SHF.L.U32 R26, R30, 0x1f, RZ ;  /* 0x0000001f1e1a7819 */ /* 0x000fe400000006ff */
[----:B------:R-:W-:Y:S02]  /*4aa0*/  ISETP.NE.AND.EX P4, PT, RZ, UR5, PT, P4 ;  /* 0x00000005ff007c0c */ /* 0x000fe4000bf85340 */
[----:B------:R-:W-:Y:S01]  /*4ab0*/  PRMT R0, RZ, 0x654, R0 ;  /* 0x00000654ff007816 */ /* 0x000fe20000000000 */
[----:B------:R-:W-:Y:S01]  /*4ac0*/  @!PT LDS RZ, [RZ] ;  /* 0x00000000fffff984 */ /* 0x000fe20000000800 */
[----:B------:R-:W-:Y:S01]  /*4ad0*/  @!PT LDS RZ, [RZ] ;  /* 0x00000000fffff984 */ /* 0x000fe20000000800 */
[----:B------:R-:W-:Y:S01]  /*4ae0*/  @!PT LDS RZ, [RZ] ;  /* 0x00000000fffff984 */ /* 0x000fe20000000800 */
[----:B------:R-:W-:Y:S01]  /*4af0*/  @!PT LDS RZ, [RZ] ;  /* 0x00000000fffff984 */ /* 0x000fe20000000800 */
[----:B------:R3:W-:Y:S06]  /*4b00*/  MEMBAR.ALL.CTA ;  /* 0x0000000000007992 */ /* 0x0007ec0000008000 */
[----:B---3--:R-:W3:Y:S02]  /*4b10*/  FENCE.VIEW.ASYNC.S ;  /* 0x00000000000073c6 */ /* 0x008ee40000000000 */
[----:B---3--:R3:W-:Y:S01]  /*4b20*/  SYNCS.ARRIVE.TRANS64.RED.A1T0 RZ, [R0+URZ], RZ ;  /* 0x000000ff00ff79a7 */ /* 0x0087e200081004ff */
[----:B-1----:R-:W-:Y:S11]  /*4b30*/  LOP3.LUT P3, RZ, R22, 0x1, RZ, 0xc0, !PT ;  /* 0x0000000116ff7812 */ /* 0x002ff6000786c0ff */
[----:B------:R-:W-:Y:S02]  /*4b40*/  @!UPT UIADD3 URZ, UPT, UPT, URZ, URZ, URZ ;  /* 0x000000fffffff290 */ /* 0x000fe4000fffe0ff */
[----:B------:R-:W-:Y:S02]  /*4b50*/  @P3 MOV R13, R20 ;  /* 0x00000014000d3202 */ /* 0x000fe40000000f00 */
[----:B------:R-:W-:Y:S01]  /*4b60*/  @P3 LOP3.LUT R8, R21, 0xffff, RZ, 0xc0, !PT ;  /* 0x0000ffff15083812 */ /* 0x000fe200078ec0ff */
[----:B---3--:R-:W-:Y:S06]  /*4b70*/  @!P0 BRA `(.L_x_93) ;  /* 0x0000000000a48947 */ /* 0x008fec0003800000 */
[----:B------:R-:W-:Y:S01]  /*4b80*/  IMAD.HI.U32 R31, R24, R7, RZ ;  /* 0x00000007181f7227 */ /* 0x000fe200078e00ff */
[----:B------:R-:W-:Y:S02]  /*4b90*/  ISETP.NE.AND P0, PT, R6, 0x1, PT ;  /* 0x000000010600780c */ /* 0x000fe40003f05270 */
[----:B------:R-:W-:Y:S01]  /*4ba0*/  ISETP.NE.AND P2, PT, R40, 0x1, PT ;  /* 0x000000012800780c */ /* 0x000fe20003f45270 */
[----:B----4-:R-:W-:Y:S01]  /*4bb0*/  IMAD.HI.U32 R34, R19, R16, RZ ;  /* 0x0000001013227227 */ /* 0x010fe200078e00ff */
[----:B------:R-:W-:Y:S02]  /*4bc0*/  SHF.R.U32.HI R31, RZ, R18, R31 ;  /* 0x00000012ff1f7219 */ /* 0x000fe4000001161f */
[----:B------:R-:W-:Y:S01]  /*4bd0*/  ISETP.NE.AND P5, PT, R2, 0x1, PT ;  /* 0x000000010200780c */ /* 0x000fe20003fa5270 */
[----:B------:R-:W-:Y:S01]  /*4be0*/  IMAD.HI.U32 R36, R13, R16, RZ ;  /* 0x000000100d247227 */ /* 0x000fe200078e00ff */
[----:B------:R-:W-:Y:S02]  /*4bf0*/  SHF.R.U32.HI R34, RZ, R17, R34 ;  /* 0x00000011ff227219 */ /* 0x000fe40000011622 */
[----:B------:R-:W-:Y:S01]  /*4c00*/  SEL R3, R24, R31, !P0 ;  /* 0x0000001f18037207 */ /* 0x000fe20004000000 */
[C---:B------:R-:W-:Y:S01]  /*4c10*/  IMAD.HI.U32 R31, R8.reuse, R7, RZ ;  /* 0x00000007081f7227 */ /* 0x040fe200078e00ff */
[----:B------:R-:W-:Y:S02]  /*4c20*/  SEL R11, R19, R34, !P5 ;  /* 0x00000022130b7207 */ /* 0x000fe40006800000 */
[----:B------:R-:W-:Y:S01]  /*4c30*/  SHF.R.U32.HI R36, RZ, R17, R36 ;  /* 0x00000011ff247219 */ /* 0x000fe20000011624 */
[----:B------:R-:W-:Y:S01]  /*4c40*/  IMAD.HI.U32 R38, R3, R4, RZ ;  /* 0x0000000403267227 */ /* 0x000fe200078e00ff */
[----:B------:R-:W-:Y:S03]  /*4c50*/  SHF.R.U32.HI R31, RZ, R18, R31 ;  /* 0x00000012ff1f7219 */ /* 0x000fe6000001161f */
[----:B------:R-:W-:Y:S01]  /*4c60*/  IMAD.HI.U32 R34, R11, R4, RZ ;  /* 0x000000040b227227 */ /* 0x000fe200078e00ff */
[----:B------:R-:W-:Y:S02]  /*4c70*/  @P2 SHF.R.U32.HI R3, RZ, R5, R38 ;  /* 0x00000005ff032219 */ /* 0x000fe40000011626 */
[----:B------:R-:W-:Y:S02]  /*4c80*/  SEL R9, R8, R31, !P0 ;  /* 0x0000001f08097207 */ /* 0x000fe40004000000 */
[----:B------:R-:W-:Y:S01]  /*4c90*/  @P2 SHF.R.U32.HI R11, RZ, R5, R34 ;  /* 0x00000005ff0b2219 */ /* 0x000fe20000011622 */
[C---:B------:R-:W-:Y:S01]  /*4ca0*/  IMAD R10, R40.reuse, R3, RZ ;  /* 0x00000003280a7224 */ /* 0x040fe200078e02ff */
[----:B------:R-:W-:Y:S01]  /*4cb0*/  SEL R3, R13, R36, !P5 ;  /* 0x000000240d037207 */ /* 0x000fe20006800000 */
[C---:B------:R-:W-:Y:S03]  /*4cc0*/  IMAD.HI.U32 R14, R9.reuse, R4, RZ ;  /* 0x00000004090e7227 */ /* 0x040fe600078e00ff */
[----:B------:R-:W-:Y:S01]  /*4cd0*/  ISETP.GE.AND P0, PT, R9, R10, PT ;  /* 0x0000000a0900720c */ /* 0x000fe20003f06270 */
[C---:B------:R-:W-:Y:S01]  /*4ce0*/  IMAD R12, R40.reuse, R11, RZ ;  /* 0x0000000b280c7224 */ /* 0x040fe200078e02ff */
[-C--:B------:R-:W-:Y:S04]  /*4cf0*/  SHF.R.U32.HI R14, RZ, R5.reuse, R14 ;  /* 0x00000005ff0e7219 */ /* 0x080fe8000001160e */
[----:B------:R-:W-:Y:S02]  /*4d00*/  ISETP.GE.OR P0, PT, R3, R12, P0 ;  /* 0x0000000c0300720c */ /* 0x000fe40000706670 */
[----:B------:R-:W-:Y:S05]  /*4d10*/  SEL R15, R9, R14, !P2 ;  /* 0x0000000e090f7207 */ /* 0x000fea0005000000 */
[----:B------:R-:W-:Y:S04]  /*4d20*/  IMAD.MOV R14, RZ, RZ, -R15 ;  /* 0x000000ffff0e7224 */ /* 0x000fe800078e0a0f */
[----:B------:R-:W-:Y:S02]  /*4d30*/  IMAD R14, R40, R14, R9 ;  /* 0x0000000e280e7224 */ /* 0x000fe400078e0209 */
[C---:B------:R-:W-:Y:S05]  /*4d40*/  @!P0 IMAD.HI.U32 R10, R3.reuse, R4, RZ ;  /* 0x00000004030a8227 */ /* 0x040fea00078e00ff */
[----:B------:R-:W-:Y:S04]  /*4d50*/  @!P0 SHF.R.U32.HI R10, RZ, R5, R10 ;  /* 0x00000005ff0a8219 */ /* 0x000fe8000001160a */
[----:B------:R-:W-:Y:S01]  /*4d60*/  @!P0 SEL R0, R3, R10, !P2 ;  /* 0x0000000a03008207 */ /* 0x000fe20005000000 */
[----:B------:R-:W-:Y:S03]  /*4d70*/  IMAD.MOV R10, RZ, RZ, -R3 ;  /* 0x000000ffff0a7224 */ /* 0x000fe600078e0a03 */
[----:B------:R-:W-:Y:S01]  /*4d80*/  @!P0 IADD3 R15, PT, PT, R15, -R0, RZ ;  /* 0x800000000f0f8210 */ /* 0x000fe20007ffe0ff */
[----:B------:R-:W-:Y:S01]  /*4d90*/  @!P0 IMAD R0, R11, R14, R0 ;  /* 0x0000000e0b008224 */ /* 0x000fe200078e0200 */
[----:B------:R-:W-:Y:S01]  /*4da0*/  IADD3 R11, PT, PT, -R9, RZ, RZ ;  /* 0x000000ff090b7210 */ /* 0x000fe20007ffe1ff */
[----:B------:R-:W-:Y:S02]  /*4db0*/  IMAD R13, R2, R10, R13 ;  /* 0x0000000a020d7224 */ /* 0x000fe400078e020d */
[----:B------:R-:W-:Y:S02]  /*4dc0*/  @!P0 IMAD R9, R15, R40, R3 ;  /* 0x000000280f098224 */ /* 0x000fe400078e0203 */
[----:B------:R-:W-:Y:S02]  /*4dd0*/  @!P0 IMAD.MOV.U32 R3, RZ, RZ, R0 ;  /* 0x000000ffff038224 */ /* 0x000fe400078e0000 */
[----:B------:R-:W-:Y:S02]  /*4de0*/  IMAD R8, R6, R11, R8 ;  /* 0x0000000b06087224 */ /* 0x000fe400078e0208 */
[----:B------:R-:W-:Y:S02]  /*4df0*/  IMAD R13, R3, R2, R13 ;  /* 0x00000002030d7224 */ /* 0x000fe400078e020d */
[----:B------:R-:W-:Y:S02]  /*4e00*/  IMAD R8, R9, R6, R8 ;  /* 0x0000000609087224 */ /* 0x000fe400078e0208 */
.L_x_93:
[----:B------:R-:W-:Y:S05]  /*4e10*/  BRA.U UP1, `(.L_x_94) ;  /* 0x0000000101107547 */ /* 0x000fea000b800000 */
[----:B------:R-:W-:Y:S04]  /*4e20*/  MOV R0, UR13 ;  /* 0x0000000d00007c02 */ /* 0x000fe80008000f00 */
[----:B------:R-:W-:Y:S04]  /*4e30*/  SHF.L.U32 R3, R0, 0x1f, RZ ;  /* 0x0000001f00037819 */ /* 0x000fe800000006ff */
[----:B------:R-:W1:Y:S02]  /*4e40*/  SYNCS.PHASECHK.TRANS64.TRYWAIT P0, [UR6+0x1c8], R3 ;  /* 0x0001c803ff0075a7 */ /* 0x000e640008001106 */
[----:B-1----:R-:W-:Y:S05]  /*4e50*/  @!P0 BRA `(.L_x_95) ;  /* 0x0000003000608947 */ /* 0x002fea0003800000 */
.L_x_94:
[----:B------:R-:W-:Y:S05]  /*4e60*/  BRA.U !UP3, `(.L_x_96) ;  /* 0x000000010b347547 */ /* 0x000fea000b800000 */
[----:B------:R-:W-:Y:S01]  /*4e70*/  UPLOP3.LUT UP0, UPT, UPT, UPT, UP2, 0x80, 0x8 ;  /* 0x000000000008789c */ /* 0x000fe20003f0f020 */
[----:B-1----:R-:W-:Y:S02]  /*4e80*/  HFMA2 R0, -RZ, RZ, 0, 5.9604644775390625e-08 ;  /* 0x00000001ff007431 */ /* 0x002fe400000001ff */
[----:B------:R-:W-:Y:S03]  /*4e90*/  IMAD.MOV.U32 R96, RZ, RZ, 0x1 ;  /* 0x00000001ff607424 */ /* 0x000fe600078e00ff */
[----:B------:R-:W-:Y:S05]  /*4ea0*/  PLOP3.LUT P0, PT, PT, PT, UP0, 0x80, 0x8 ;  /* 0x000000000008781c */ /* 0x000fea0003f0f008 */
[----:B------:R-:W1:Y:S01]  /*4eb0*/  @UP0 LDCU.64 UR8, c[0x0][0x888] ;  /* 0x00011100ff0807ac */ /* 0x000e620008000a00 */
[----:B------:R-:W-:Y:S07]  /*4ec0*/  @UP0 UIMAD UR7, UR36, UR4, URZ ;  /* 0x00000004240702a4 */ /* 0x000fee000f8e02ff */
[----:B------:R-:W-:Y:S01]  /*4ed0*/  @!P0 PRMT R96, R0, 0x7610, R96 ;  /* 0x0000761000608816 */ /* 0x000fe20000000060 */
[----:B-1----:R-:W-:Y:S03]  /*4ee0*/  @UP0 UIMAD.WIDE UR8, UR7, 0x4, UR8 ;  /* 0x00000004070808a5 */ /* 0x002fe6000f8e0208 */
[----:B------:R-:W1:Y:S03]  /*4ef0*/  @!UP0 LDCU UR7, c[0x0][0x880] ;  /* 0x00011000ff0787ac */ /* 0x000e660008000800 */
[----:B------:R-:W-:Y:S01]  /*4f00*/  IMAD.U32 R10, RZ, RZ, UR8 ;  /* 0x00000008ff0a7e24 */ /* 0x000fe2000f8e00ff */
[----:B------:R-:W-:Y:S05]  /*4f10*/  MOV R11, UR9 ;  /* 0x00000009000b7c02 */ /* 0x000fea0008000f00 */
[----:B-----5:R3:W5:Y:S02]  /*4f20*/  @P0 LDG.E R49, desc[UR40][R10.64] ;  /* 0x000000280a310981 */ /* 0x020764000c1e1900 */
[----:B-1-3--:R-:W-:Y:S07]  /*4f30*/  @!P0 IMAD.U32 R49, RZ, RZ, UR7 ;  /* 0x00000007ff318e24 */ /* 0x00afee000f8e00ff */
.L_x_96:
[----:B-----5:R-:W-:Y:S01]  /*4f40*/  @!P4 FSETP.EQ.AND P5, PT, R49, RZ, PT ;  /* 0x000000ff3100c20b */ /* 0x020fe20003fa2000 */
[----:B------:R-:W-:Y:S01]  /*4f50*/  @!UPT UIADD3 URZ, UPT, UPT, URZ, URZ, URZ ;  /* 0x000000fffffff290 */ /* 0x000fe2000fffe0ff */
[----:B------:R-:W-:Y:S11]  /*4f60*/  @!P4 BRA `(.L_x_97) ;  /* 0x000000000014c947 */ /* 0x000ff60003800000 */
[----:B------:R-:W-:Y:S02]  /*4f70*/  LOP3.LUT P0, RZ, R96, 0xff, RZ, 0xc0, !PT ;  /* 0x000000ff60ff7812 */ /* 0x000fe4000780c0ff */
[----:B------:R-:W-:Y:S04]  /*4f80*/  PLOP3.LUT P5, PT, PT, PT, UP0, 0x80, 0x8 ;  /* 0x000000000008781c */ /* 0x000fe80003faf008 */
[----:B------:R-:W-:Y:S07]  /*4f90*/  PLOP3.LUT P5, PT, P5, PT, PT, 0x8, 0x80 ;  /* 0x000000000080781c */ /* 0x000fee0002fae170 */
[----:B------:R-:W-:Y:S11]  /*4fa0*/  @P0 FSETP.EQ.AND P5, PT, R49, RZ, PT ;  /* 0x000000ff3100020b */ /* 0x000ff60003fa2000 */
[----:B------:R-:W-:Y:S02]  /*4fb0*/  @!UPT UIADD3 URZ, UPT, UPT, URZ, URZ, URZ ;  /* 0x000000fffffff290 */ /* 0x000fe4000fffe0ff */
.L_x_97:
[----:B------:R-:W3:Y:S01]  /*4fc0*/  SYNCS.PHASECHK.TRANS64.TRYWAIT P4, [UR6+0x1b8], R26 ;  /* 0x0001b81aff0075a7 */ /* 0x000ee20008081106 */
[----:B------:R-:W-:Y:S01]  /*4fd0*/  @P3 SHF.R.U32.HI R27, RZ, 0x10, R21 ;  /* 0x00000010ff1b3819 */ /* 0x000fe20000011615 */
[----:B------:R-:W-:Y:S01]  /*4fe0*/  VIADD R29, R29, 0x1 ;  /* 0x000000011d1d7836 */ /* 0x000fe20000000000 */
[----:B------:R-:W5:Y:S08]  /*4ff0*/  LDC.64 R14, c[0x0][0xb10] ;  /* 0x0002c400ff0e7b82 */ /* 0x000f700000000a00 */
[----:B------:R-:W2:Y:S08]  /*5000*/  LDC.64 R10, c[0x0][0xb18] ;  /* 0x0002c600ff0a7b82 */ /* 0x000eb00000000a00 */
[----:B-1----:R-:W1:Y:S08]  /*5010*/  @!P1 LDC R0, c[0x0][0xb20] ;  /* 0x0002c800ff009b82 */ /* 0x002e700000000800 */
[----:B------:R-:W4:Y:S01]  /*5020*/  @!P1 LDC R3, c[0x0][0xb0c] ;  /* 0x0002c300ff039b82 */ /* 0x000f220000000800 */
[----:B-----5:R-:W-:Y:S05]  /*5030*/  @!P1 IMAD.HI.U32 R14, R13, R14, RZ ;  /* 0x0000000e0d0e9227 */ /* 0x020fea00078e00ff */
[----:B------:R-:W-:Y:S01]  /*5040*/  @!P1 SHF.R.U32.HI R14, RZ, R15, R14 ;  /* 0x0000000fff0e9219 */ /* 0x000fe2000001160e */
[----:B--2---:R-:W-:Y:S01]  /*5050*/  @!P1 IMAD.HI.U32 R11, R8, R11, RZ ;  /* 0x0000000b080b9227 */ /* 0x004fe200078e00ff */
[----:B------:R-:W-:Y:S04]  /*5060*/  @!P1 ISETP.NE.AND P0, PT, R10, 0x1, PT ;  /* 0x000000010a00980c */ /* 0x000fe80003f05270 */
[----:B-1----:R-:W-:Y:S02]  /*5070*/  @!P1 SHF.R.U32.HI R9, RZ, R0, R11 ;  /* 0x00000000ff099219 */ /* 0x002fe4000001160b */
[----:B----4-:R-:W-:Y:S02]  /*5080*/  @!P1 ISETP.NE.AND P2, PT, R3, 0x1, PT ;  /* 0x000000010300980c */ /* 0x010fe40003f45270 */
[----:B------:R-:W-:Y:S02]  /*5090*/  @!P1 SEL R9, R8, R9, !P0 ;  /* 0x0000000908099207 */ /* 0x000fe40004000000 */
[----:B------:R-:W-:Y:S02]  /*50a0*/  ELECT P0, URZ, PT ;  /* 0x0000000000ff782f */ /* 0x000fe40003800000 */
[----:B------:R-:W-:Y:S05]  /*50b0*/  @!P1 SEL R14, R13, R14, !P2 ;  /* 0x0000000e0d0e9207 */ /* 0x000fea0005000000 */
[----:B------:R-:W-:Y:S02]  /*50c0*/  @!P1 IMAD.IADD R0, R9, 0x1, -R14 ;  /* 0x0000000109009824 */ /* 0x000fe400078e0a0e */
[----:B------:R-:W-:Y:S02]  /*50d0*/  @!P1 IMAD.IADD R9, R14, 0x1, -R9 ;  /* 0x000000010e099824 */ /* 0x000fe400078e0a09 */
[----:B------:R-:W-:Y:S02]  /*50e0*/  @!P1 IMAD R13, R0, R3, R13 ;  /* 0x00000003000d9224 */ /* 0x000fe400078e020d */
[----:B------:R-:W-:Y:S01]  /*50f0*/  @!P1 IMAD R8, R9, R10, R8 ;  /* 0x0000000a09089224 */ /* 0x000fe200078e0208 */
[----:B---3--:R-:W-:Y:S06]  /*5100*/  @!P4 BRA `(.L_x_98) ;  /* 0x0000002c00ccc947 */ /* 0x008fec0003800000 */
.L_x_195:
[----:B------:R-:W-:Y:S01]  /*5110*/  PLOP3.LUT P5, PT, P5, P0, PT, 0xf2, 0x2f ;  /* 0x00000000002f781c */ /* 0x000fe20002fa1e72 */
[----:B------:R-:W-:Y:S01]  /*5120*/  UMOV UR14, 0x0 ;  /* 0x00000000000e7882 */ /* 0x000fe20000000000 */
[----:B------:R-:W-:Y:S01]  /*5130*/  LOP3.LUT R30, R30, 0x1, RZ, 0x3c, !PT ;  /* 0x000000011e1e7812 */ /* 0x000fe200078e3cff */
[----:B------:R-:W-:Y:S01]  /*5140*/  UMOV UR15, 0x10000000 ;  /* 0x10000000000f7882 */ /* 0x000fe20000000000 */
[----:B------:R-:W-:Y:S01]  /*5150*/  UMOV UR12, UR36 ;  /* 0x00000024000c7c82 */ /* 0x000fe20008000000 */
[----:B------:R-:W-:Y:S08]  /*5160*/  @P3 R2UR UR36, R27 ;  /* 0x000000001b2432ca */ /* 0x000ff000000e0000 */
[----:B-1----:R-:W-:Y:S01]  /*5170*/  @!P5 IADD3 R3, P0, PT, R32, 0x580, RZ ;  /* 0x000005802003d810 */ /* 0x002fe20007f1e0ff */
[----:B------:R-:W-:Y:S01]  /*5180*/  @!P5 IMAD.SHL.U32 R91, R91, 0x40, RZ ;  /* 0x000000405b5bd824 */ /* 0x000fe200078e00ff */
[----:B------:R-:W-:Y:S01]  /*5190*/  VOTEU.ALL UP1, P5 ;  /* 0x0000000000ff7886 */ /* 0x000fe20002820000 */
[----:B------:R-:W-:Y:S01]  /*51a0*/  @!P5 IMAD.SHL.U32 R97, R97, 0x40, RZ ;  /* 0x000000406161d824 */ /* 0x000fe200078e00ff */
[----:B------:R-:W-:Y:S01]  /*51b0*/  @!P5 R2UR UR8, R3 ;  /* 0x000000000308d2ca */ /* 0x000fe200000e0000 */
[----:B------:R-:W-:Y:S01]  /*51c0*/  @!P5 IMAD.X R0, RZ, RZ, R33, P0 ;  /* 0x000000ffff00d224 */ /* 0x000fe200000e0621 */
[----:B------:R-:W-:Y:S01]  /*51d0*/  @!P5 R2UR UR10, R91 ;  /* 0x000000005b0ad2ca */ /* 0x000fe200000e0000 */
[----:B------:R-:W-:Y:S01]  /*51e0*/  @!UP1 UIADD3 UR9, UPT, UPT, UR6, 0x1b0, URZ ;  /* 0x000001b006099890 */ /* 0x000fe2000fffe0ff */
[----:B------:R-:W-:Y:S01]  /*51f0*/  @!P5 R2UR UR11, R97 ;  /* 0x00000000610bd2ca */ /* 0x000fe200000e0000 */
[----:B------:R-:W-:Y:S01]  /*5200*/  IMAD.IADD R91, R8, 0x1, R79 ;  /* 0x00000001085b7824 */ /* 0x000fe200078e024f */
[----:B------:R-:W-:Y:S01]  /*5210*/  @!P5 R2UR UR7, R0 ;  /* 0x000000000007d2ca */ /* 0x000fe200000e0000 */
[----:B------:R-:W-:Y:S01]  /*5220*/  IMAD.IADD R97, R13, 0x1, R90 ;  /* 0x000000010d617824 */ /* 0x000fe200078e025a */
[C---:B------:R-:W-:Y:S04]  /*5230*/  ISETP.NE.AND P0, PT, R29.reuse, 0x2, PT ;  /* 0x000000021d00780c */ /* 0x040fe80003f05270 */
[----:B------:R-:W-:Y:S01]  /*5240*/  SEL R3, RZ, 0x1, P0 ;  /* 0x00000001ff037807 */ /* 0x000fe20000000000 */
[----:B------:R-:W-:Y:S01]  /*5250*/  IMAD.U32 R10, RZ, RZ, UR8 ;  /* 0x00000008ff0a7e24 */ /* 0x000fe2000f8e00ff */
[----:B------:R-:W-:Y:S01]  /*5260*/  @!UP1 UIADD3 UR8, UPT, UPT, UR6, 0x400, URZ ;  /* 0x0000040006089890 */ /* 0x000fe2000fffe0ff */
[----:B------:R-:W-:Y:S01]  /*5270*/  SEL R29, R29, RZ, P0 ;  /* 0x000000ff1d1d7207 */ /* 0x000fe20000000000 */
[----:B------:R-:W-:Y:S01]  /*5280*/  VOTEU.ALL UP1, P5 ;  /* 0x0000000000ff7886 */ /* 0x000fe20002820000 */
[----:B------:R-:W-:Y:S02]  /*5290*/  LOP3.LUT R28, R28, R3, RZ, 0x3c, !PT ;  /* 0x000000031c1c7212 */ /* 0x000fe400078e3cff */
[----:B------:R-:W-:Y:S01]  /*52a0*/  IMAD.U32 R11, RZ, RZ, UR7 ;  /* 0x00000007ff0b7e24 */ /* 0x000fe2000f8e00ff */
[----:B------:R-:W-:Y:S04]  /*52b0*/  @!P5 R2UR UR16, R10 ;  /* 0x000000000a10d2ca */ /* 0x000fe800000e0000 */
[----:B------:R-:W-:Y:S11]  /*52c0*/  @!P5 R2UR UR17, R11 ;  /* 0x000000000b11d2ca */ /* 0x000ff600000e0000 */
[----:B------:R-:W-:Y:S02]  /*52d0*/  @!UPT UIADD3 URZ, UPT, UPT, URZ, URZ, URZ ;  /* 0x000000fffffff290 */ /* 0x000fe4000fffe0ff */
[----:B------:R3:W-:Y:S01]  /*52e0*/  @!UP1 UTMALDG.3D [UR8], [UR16], desc[UR14] ;  /* 0x00000e08100095b4 */ /* 0x0007e20008011000 */
[----:B------:R3:W-:Y:S01]  /*52f0*/  @!P5 SYNCS.ARRIVE.TRANS64.RED.A0TR RZ, [UR6+0x1b0], R25 ;  /* 0x0001b019ffffd9a7 */ /* 0x0007e20008300406 */
[----:B------:R-:W-:Y:S01]  /*5300*/  UPLOP3.LUT UP1, UPT, UPT, UPT, UPT, 0x80, 0x8 ;  /* 0x000000000008789c */ /* 0x000fe20003f2f070 */
[----:B------:R-:W-:Y:S01]  /*5310*/  SYNCS.ARRIVE.TRANS64.RED.A1T0 RZ, [UR37], RZ ;  /* 0x000000ffffff79a7 */ /* 0x000fe20008100425 */
[----:B------:R-:W-:Y:S09]  /*5320*/  @P3 BRA `(.L_x_99) ;  /* 0xfffffff400b43947 */ /* 0x000ff2000383ffff */
[----:B------:R-:W-:Y:S07]  /*5330*/  MOV R0, UR6 ;  /* 0x0000000600007c02 */ /* 0x000fee0008000f00 */
.L_x_100:
[----:B-1----:R-:W-:-:S04]  /*5340*/  SHF.L.U32 R3, R30, 0x1f, RZ ;  /* 0x0000001f1e037819 */ /* 0x002fc800000006ff */
[----:B------:R1:W2:Y:S03]  /*5350*/  SYNCS.PHASECHK.TRANS64.TRYWAIT P0, [R0+URZ+0x1b8], R3 ;  /* 0x0001b803000075a7 */ /* 0x0002a600080011ff */
[----:B--2---:R-:W-:Y:S05]  /*5360*/  @!P0 NANOSLEEP.SYNCS 0x989680 ;  /* 0x009896800000895d */ /* 0x004fea0003900000 */
[----:B------:R-:W2:Y:S02]  /*5370*/  @!P0 SYNCS.PHASECHK.TRANS64 P0, [R0+URZ+0x1b8], R3 ;  /* 0x0001b803000085a7 */ /* 0x000ea400080010ff */
[----:B--23--:R-:W-:Y:S05]  /*5380*/  @P0 EXIT ;  /* 0x000000000000094d */ /* 0x00cfea0003800000 */
[----:B------:R-:W-:Y:S05]  /*5390*/  BRA `(.L_x_100) ;  /* 0xfffffffc00e87947 */ /* 0x000fea000383ffff */
.L_x_91:
[----:B------:R-:W-:-:S06]  /*53a0*/  UISETP.GE.AND UP1, UPT, UR8, 0x4, UPT ;  /* 0x000000040800788c */ /* 0x000fcc000bf26270 */
[----:B------:R-:W-:-:S13]  /*53b0*/  PLOP3.LUT P0, PT, PT, PT, UP1, 0x80, 0x8 ;  /* 0x000000000008781c */ /* 0x000fda0003f0f018 */
[----:B------:R-:W-:Y:S05]  /*53c0*/  @!P0 EXIT ;  /* 0x000000000000894d */ /* 0x000fea0003800000 */
[----:B------:R-:W-:Y:S01]  /*53d0*/  BAR.SYNC.DEFER_BLOCKING 0x6, 0xa0 ;  /* 0x0182800000007b1d */ /* 0x000fe20000010000 */
[C---:B------:R-:W-:Y:S02]  /*53e0*/  IMAD.SHL.U32 R5, R101.reuse, 0x40, RZ ;  /* 0x0000004065057824 */ /* 0x040fe400078e00ff */
[----:B------:R-:W-:Y:S02]  /*53f0*/  HFMA2 R111, -RZ, RZ, 0, 0 ;  /* 0x00000000ff6f7431 */ /* 0x000fe400000001ff */
[C---:B------:R-:W-:Y:S01]  /*5400*/  IMAD.SHL.U32 R0, R101.reuse, 0x20, RZ ;  /* 0x0000002065007824 */ /* 0x040fe200078e00ff */
[----:B------:R-:W-:Y:S01]  /*5410*/  CS2R R106, SRZ ;  /* 0x00000000006a7805 */ /* 0x000fe2000001ff00 */
[----:B------:R-:W-:Y:S01]  /*5420*/  IMAD.SHL.U32 R2, R101, 0x2, RZ ;  /* 0x0000000265027824 */ /* 0x000fe200078e00ff */
[----:B------:R-:W-:Y:S01]  /*5430*/  UMOV UR43, 0x400 ;  /* 0x00000400002b7882 */ /* 0x000fe20000000000 */
[----:B------:R-:W1:Y:S01]  /*5440*/  LDC R99, c[0x0][0x370] ;  /* 0x0000dc00ff637b82 */ /* 0x000e620000000800 */
[----:B------:R-:W-:Y:S01]  /*5450*/  ULEA UR43, UR37, UR43, 0x18 ;  /* 0x0000002b252b7291 */ /* 0x000fe2000f8ec0ff */
[----:B------:R-:W-:Y:S01]  /*5460*/  LOP3.LUT R7, R5, 0x180, RZ, 0xc0, !PT ;  /* 0x0000018005077812 */ /* 0x000fe200078ec0ff */
[C---:B------:R-:W-:Y:S01]  /*5470*/  IMAD.SHL.U32 R103, R101.reuse, 0x8, RZ ;  /* 0x0000000865677824 */ /* 0x040fe200078e00ff */
[----:B------:R-:W-:Y:S01]  /*5480*/  LOP3.LUT R0, R0, 0xc00, RZ, 0xc0, !PT ;  /* 0x00000c0000007812 */ /* 0x000fe200078ec0ff */
[----:B------:R-:W-:Y:S01]  /*5490*/  IMAD.U32 R46, R101, 0x10000, RZ ;  /* 0x00010000652e7824 */ /* 0x000fe200078e00ff */
[----:B------:R-:W-:Y:S01]  /*54a0*/  LOP3.LUT R2, R7, 0x20, R2, 0xf8, !PT ;  /* 0x0000002007027812 */ /* 0x000fe200078ef802 */
[----:B------:R-:W-:Y:S01]  /*54b0*/  UIADD3 UR4, UPT, UPT, UR43, 0x1400, URZ ;  /* 0x000014002b047890 */ /* 0x000fe2000fffe0ff */
[----:B------:R-:W2:Y:S01]  /*54c0*/  LDC R42, c[0x0][0xb0c] ;  /* 0x0002c300ff2a7b82 */ /* 0x000ea20000000800 */
[----:B------:R-:W-:Y:S01]  /*54d0*/  LOP3.LUT R0, R0, 0x40, R5, 0xf8, !PT ;  /* 0x0000004000007812 */ /* 0x000fe200078ef805 */
[----:B------:R-:W-:Y:S01]  /*54e0*/  IMAD.MOV.U32 R44, RZ, RZ, RZ ;  /* 0x000000ffff2c7224 */ /* 0x000fe200078e00ff */
[----:B------:R-:W-:Y:S01]  /*54f0*/  LOP3.LUT R103, R2, 0x30, R103, 0x78, !PT ;  /* 0x0000003002677812 */ /* 0x000fe200078e7867 */
[----:B------:R-:W-:Y:S01]  /*5500*/  IMAD.MOV.U32 R108, RZ, RZ, RZ ;  /* 0x000000ffff6c7224 */ /* 0x000fe200078e00ff */
[----:B------:R-:W-:Y:S01]  /*5510*/  LOP3.LUT R0, R0, 0x200, R5, 0xf8, !PT ;  /* 0x0000020000007812 */ /* 0x000fe200078ef805 */
[----:B------:R-:W-:Y:S01]  /*5520*/  IMAD.SHL.U32 R5, R101, 0x10, RZ ;  /* 0x0000001065057824 */ /* 0x000fe200078e00ff */
[----:B------:R-:W-:Y:S01]  /*5530*/  LOP3.LUT R46, R46, 0x600000, RZ, 0xc0, !PT ;  /* 0x006000002e2e7812 */ /* 0x000fe200078ec0ff */
[----:B------:R-:W4:Y:S01]  /*5540*/  LDC R98, c[0x0][0xb20] ;  /* 0x0002c800ff627b82 */ /* 0x000f220000000800 */
[----:B------:R-:W3:Y:S01]  /*5550*/  LDS R3, [UR43+0x280] ;  /* 0x0002802bff037984 */ /* 0x000ee20008000800 */
[----:B------:R-:W-:Y:S01]  /*5560*/  LOP3.LUT R103, R0, R103, RZ, 0xfc, !PT ;  /* 0x0000006700677212 */ /* 0x000fe200078efcff */
[----:B------:R-:W-:Y:S01]  /*5570*/  IMAD.U32 R109, RZ, RZ, UR4 ;  /* 0x00000004ff6d7e24 */ /* 0x000fe2000f8e00ff */
[----:B------:R-:W-:Y:S01]  /*5580*/  LOP3.LUT R5, R5, 0x20, RZ, 0xc0, !PT ;  /* 0x0000002005057812 */ /* 0x000fe200078ec0ff */
[----:B------:R-:W1:Y:S01]  /*5590*/  LDCU.64 UR46, c[0x0][0x348] ;  /* 0x00006900ff2e77ac */ /* 0x000e620008000a00 */
[----:B------:R-:W-:-:S02]  /*55a0*/  IADD3 R102, PT, PT, R103, UR43, RZ ;  /* 0x0000002b67667c10 */ /* 0x000fc4000fffe0ff */
[----:B------:R-:W1:Y:S01]  /*55b0*/  LDC R41, c[0x0][0xb30] ;  /* 0x0002cc00ff297b82 */ /* 0x000e620000000800 */
[----:B------:R-:W1:Y:S01]  /*55c0*/  LDCU.64 UR38, c[0x0][0x888] ;  /* 0x00011100ff2677ac */ /* 0x000e620008000a00 */
[----:B------:R-:W-:Y:S01]  /*55d0*/  IADD3 R102, PT, PT, -R5, 0x400, R102 ;  /* 0x0000040005667810 */ /* 0x000fe20007ffe166 */
[----:B------:R-:W-:-:S05]  /*55e0*/  UIADD3 UR42, UPT, UPT, UR43, 0x400, URZ ;  /* 0x000004002b2a7890 */ /* 0x000fca000fffe0ff */
[----:B------:R-:W1:Y:S08]  /*55f0*/  LDC.64 R88, c[0x0][0xb10] ;  /* 0x0002c400ff587b82 */ /* 0x000e700000000a00 */
[----:B------:R-:W1:Y:S08]  /*5600*/  LDC.64 R38, c[0x0][0xb18] ;  /* 0x0002c600ff267b82 */ /* 0x000e700000000a00 */
[----:B------:R-:W1:Y:S08]  /*5610*/  LDC.64 R84, c[0x0][0x888] ;  /* 0x00022200ff547b82 */ /* 0x000e700000000a00 */
[----:B------:R-:W1:Y:S01]  /*5620*/  LDC.64 R36, c[0x0][0xb28] ;  /* 0x0002ca00ff247b82 */ /* 0x000e620000000a00 */
[----:B---3--:R-:W-:-:S07]  /*5630*/  IMAD.IADD R46, R3, 0x1, R46 ;  /* 0x00000001032e7824 */ /* 0x008fce00078e022e */
[----:B------:R-:W3:Y:S08]  /*5640*/  LDC.64 R86, c[0x0][0x890] ;  /* 0x00022400ff567b82 */ /* 0x000ef00000000a00 */
[----:B------:R-:W1:Y:S08]  /*5650*/  LDC.64 R82, c[0x0][0x8b0] ;  /* 0x00022c00ff527b82 */ /* 0x000e700000000a00 */
[----:B------:R-:W1:Y:S08]  /*5660*/  LDC.64 R80, c[0x0][0x8a8] ;  /* 0x00022a00ff507b82 */ /* 0x000e700000000a00 */
[----:B--2-4-:R-:W1:Y:S02]  /*5670*/  LDC R100, c[0x0][0x374] ;  /* 0x0000dd00ff647b82 */ /* 0x014e640000000800 */
.L_x_118:
[----:B------:R-:W-:Y:S02]  /*5680*/  LEA R0, R111, UR43, 0x3 ;  /* 0x0000002b6f007c11 */ /* 0x000fe4000f8e18ff */
[----:B------:R-:W-:Y:S02]  /*5690*/  SHF.L.U32 R3, R107, 0x1f, RZ ;  /* 0x0000001f6b037819 */ /* 0x000fe400000006ff */
[----:B------:R-:W-:Y:S02]  /*56a0*/  LEA R16, R111, UR43, 0x4 ;  /* 0x0000002b6f107c11 */ /* 0x000fe4000f8e20ff */
[----:B--2---:R-:W2:Y:S02]  /*56b0*/  SYNCS.PHASECHK.TRANS64.TRYWAIT P0, [R0+URZ+0x1d0], R3 ;  /* 0x0001d003000075a7 */ /* 0x004ea400080011ff */
[----:B-12---:R-:W-:Y:S05]  /*56c0*/  @!P0 BRA `(.L_x_101) ;  /* 0x0000002800748947 */ /* 0x006fea0003800000 */
.L_x_196:
[----:B------:R-:W4:Y:S01]  /*56d0*/  LDC.64 R12, c[0x0][0xb10] ;  /* 0x0002c400ff0c7b82 */ /* 0x000f220000000a00 */
[----:B------:R-:W3:Y:S01]  /*56e0*/  LDS.128 R16, [R16+0x260] ;  /* 0x0002600010107984 */ /* 0x000ee20000000c00 */
[----:B-1----:R-:W-:Y:S01]  /*56f0*/  ISETP.NE.AND P1, PT, R41, 0x1, PT ;  /* 0x000000012900780c */ /* 0x002fe20003f25270 */
[----:B--2---:R-:W-:Y:S01]  /*5700*/  VIADD R0, R0, 0x1e0 ;  /* 0x000001e000007836 */ /* 0x004fe20000000000 */
[----:B------:R-:W-:Y:S04]  /*5710*/  ISETP.GE.AND P0, PT, R40, 0x1, PT ;  /* 0x000000012800780c */ /* 0x000fe80003f06270 */
[----:B------:R-:W1:Y:S01]  /*5720*/  LDC.64 R10, c[0x0][0xb18] ;  /* 0x0002c600ff0a7b82 */ /* 0x000e620000000a00 */
[----:B------:R-:W-:Y:S01]  /*5730*/  PRMT R0, RZ, 0x654, R0 ;  /* 0x00000654ff007816 */ /* 0x000fe20000000000 */
[----:B------:R-:W-:Y:S01]  /*5740*/  @!PT LDS RZ, [RZ] ;  /* 0x00000000fffff984 */ /* 0x000fe20000000800 */
[----:B------:R-:W-:Y:S01]  /*5750*/  @!PT LDS RZ, [RZ] ;  /* 0x00000000fffff984 */ /* 0x000fe20000000800 */
[----:B------:R-:W-:Y:S01]  /*5760*/  @!PT LDS RZ, [RZ] ;  /* 0x00000000fffff984 */ /* 0x000fe20000000800 */
[----:B------:R-:W-:Y:S01]  /*5770*/  @!PT LDS RZ, [RZ] ;  /* 0x00000000fffff984 */ /* 0x000fe20000000800 */
[----:B------:R2:W-:Y:S06]  /*5780*/  MEMBAR.ALL.CTA ;  /* 0x0000000000007992 */ /* 0x0005ec0000008000 */
[----:B--2---:R-:W2:Y:S01]  /*5790*/  FENCE.VIEW.ASYNC.S ;  /* 0x00000000000073c6 */ /* 0x004ea20000000000 */
[----:B------:R-:W1:Y:S08]  /*57a0*/  @!P1 LDC R14, c[0x0][0xb20] ;  /* 0x0002c800ff0e9b82 */ /* 0x000e700000000800 */
[----:B------:R-:W1:Y:S01]  /*57b0*/  @!P1 LDC R9, c[0x0][0xb0c] ;  /* 0x0002c300ff099b82 */ /* 0x000e620000000800 */
[----:B--2---:R2:W-:Y:S01]  /*57c0*/  SYNCS.ARRIVE.TRANS64.RED.A1T0 RZ, [R0+URZ], RZ ;  /* 0x000000ff00ff79a7 */ /* 0x0045e200081004ff */
[----:B---3--:R-:W-:Y:S04]  /*57d0*/  LOP3.LUT P4, RZ, R18, 0x1, RZ, 0xc0, !PT ;  /* 0x0000000112ff7812 */ /* 0x008fe8000788c0ff */
[----:B------:R-:W-:Y:S09]  /*57e0*/  P2R R110, PR, RZ, 0x10 ;  /* 0x00000010ff6e7803 */ /* 0x000ff20000000000 */
[----:B------:R-:W-:Y:S02]  /*57f0*/  @P4 MOV R45, R16 ;  /* 0x00000010002d4202 */ /* 0x000fe40000000f00 */
[----:B------:R-:W-:Y:S01]  /*5800*/  @P4 LOP3.LUT R43, R17, 0xffff, RZ, 0xc0, !PT ;  /* 0x0000ffff112b4812 */ /* 0x000fe200078ec0ff */
[----:B--2-4-:R-:W-:Y:S06]  /*5810*/  @!P0 BRA `(.L_x_102) ;  /* 0x0000000000a48947 */ /* 0x014fec0003800000 */
[----:B------:R-:W-:Y:S01]  /*5820*/  IMAD.HI.U32 R21, R100, R39, RZ ;  /* 0x0000002764157227 */ /* 0x000fe200078e00ff */
[----:B------:R-:W-:Y:S02]  /*5830*/  ISETP.NE.AND P0, PT, R38, 0x1, PT ;  /* 0x000000012600780c */ /* 0x000fe40003f05270 */
[----:B------:R-:W-:Y:S01]  /*5840*/  ISETP.NE.AND P2, PT, R40, 0x1, PT ;  /* 0x000000012800780c */ /* 0x000fe20003f45270 */
[----:B------:R-:W-:Y:S01]  /*5850*/  IMAD.HI.U32 R20, R99, R88, RZ ;  /* 0x0000005863147227 */ /* 0x000fe200078e00ff */
[----:B------:R-:W-:Y:S02]  /*5860*/  SHF.R.U32.HI R21, RZ, R98, R21 ;  /* 0x00000062ff157219 */ /* 0x000fe40000011615 */
[----:B------:R-:W-:Y:S01]  /*5870*/  ISETP.NE.AND P3, PT, R42, 0x1, PT ;  /* 0x000000012a00780c */ /* 0x000fe20003f65270 */
[----:B------:R-:W-:Y:S01]  /*5880*/  IMAD.HI.U32 R24, R45, R88, RZ ;  /* 0x000000582d187227 */ /* 0x000fe200078e00ff */
[----:B------:R-:W-:Y:S02]  /*5890*/  SHF.R.U32.HI R20, RZ, R89, R20 ;  /* 0x00000059ff147219 */ /* 0x000fe40000011614 */
[----:B------:R-:W-:Y:S01]  /*58a0*/  SEL R3, R100, R21, !P0 ;  /* 0x0000001564037207 */ /* 0x000fe20004000000 */
[----:B------:R-:W-:Y:S01]  /*58b0*/  IMAD.HI.U32 R21, R43, R39, RZ ;  /* 0x000000272b157227 */ /* 0x000fe200078e00ff */
[----:B------:R-:W-:Y:S02]  /*58c0*/  SEL R7, R99, R20, !P3 ;  /* 0x0000001463077207 */ /* 0x000fe40005800000 */
[----:B------:R-:W-:Y:S01]  /*58d0*/  SHF.R.U32.HI R24, RZ, R89, R24 ;  /* 0x00000059ff187219 */ /* 0x000fe20000011618 */
[-C--:B------:R-:W-:Y:S04]  /*58e0*/  IMAD.HI.U32 R20, R3, R36.reuse, RZ ;  /* 0x0000002403147227 */ /* 0x080fe800078e00ff */
[----:B------:R-:W-:Y:S01]  /*58f0*/  IMAD.HI.U32 R22, R7, R36, RZ ;  /* 0x0000002407167227 */ /* 0x000fe200078e00ff */
[-C--:B------:R-:W-:Y:S02]  /*5900*/  @P2 SHF.R.U32.HI R3, RZ, R37.reuse, R20 ;  /* 0x00000025ff032219 */ /* 0x080fe40000011614 */
[----:B------:R-:W-:Y:S02]  /*5910*/  SHF.R.U32.HI R20, RZ, R98, R21 ;  /* 0x00000062ff147219 */ /* 0x000fe40000011615 */
[----:B------:R-:W-:Y:S01]  /*5920*/  @P2 SHF.R.U32.HI R7, RZ, R37, R22 ;  /* 0x00000025ff072219 */ /* 0x000fe20000011616 */
[C---:B------:R-:W-:Y:S01]  /*5930*/  IMAD R2, R40.reuse, R3, RZ ;  /* 0x0000000328027224 */ /* 0x040fe200078e02ff */
[----:B------:R-:W-:Y:S02]  /*5940*/  SEL R5, R43, R20, !P0 ;  /* 0x000000142b057207 */ /* 0x000fe40004000000 */
[----:B------:R-:W-:Y:S01]  /*5950*/  SEL R3, R45, R24, !P3 ;  /* 0x000000182d037207 */ /* 0x000fe20005800000 */
[----:B------:R-:W-:Y:S01]  /*5960*/  IMAD R4, R40, R7, RZ ;  /* 0x0000000728047224 */ /* 0x000fe200078e02ff */
[C---:B------:R-:W-:Y:S01]  /*5970*/  ISETP.GE.AND P0, PT, R5.reuse, R2, PT ;  /* 0x000000020500720c */ /* 0x040fe20003f06270 */
[----:B------:R-:W-:Y:S03]  /*5980*/  IMAD.HI.U32 R6, R5, R36, RZ ;  /* 0x0000002405067227 */ /* 0x000fe600078e00ff */
[----:B------:R-:W-:Y:S01]  /*5990*/  ISETP.GE.OR P0, PT, R3, R4, P0 ;  /* 0x000000040300720c */ /* 0x000fe20000706670 */
[----:B------:R-:W-:Y:S01]  /*59a0*/  IMAD.MOV R4, RZ, RZ, -R3 ;  /* 0x000000ffff047224 */ /* 0x000fe200078e0a03 */
[-C--:B------:R-:W-:Y:S03]  /*59b0*/  SHF.R.U32.HI R6, RZ, R37.reuse, R6 ;  /* 0x00000025ff067219 */ /* 0x080fe60000011606 */
[----:B------:R-:W-:Y:S01]  /*59c0*/  IMAD R45, R42, R4, R45 ;  /* 0x000000042a2d7224 */ /* 0x000fe200078e022d */
[----:B------:R-:W-:Y:S05]  /*59d0*/  SEL R15, R5, R6, !P2 ;  /* 0x00000006050f7207 */ /* 0x000fea0005000000 */
[----:B------:R-:W-:Y:S02]  /*59e0*/  IMAD.MOV R6, RZ, RZ, -R15 ;  /* 0x000000ffff067224 */ /* 0x000fe400078e0a0f */
[C---:B------:R-:W-:Y:S04]  /*59f0*/  @!P0 IMAD.HI.U32 R2, R3.reuse, R36, RZ ;  /* 0x0000002403028227 */ /* 0x040fe800078e00ff */
[----:B------:R-:W-:Y:S01]  /*5a00*/  IMAD R6, R40, R6, R5 ;  /* 0x0000000628067224 */ /* 0x000fe200078e0205 */
[----:B------:R-:W-:Y:S04]  /*5a10*/  @!P0 SHF.R.U32.HI R2, RZ, R37, R2 ;  /* 0x00000025ff028219 */ /* 0x000fe80000011602 */
[----:B------:R-:W-:Y:S02]  /*5a20*/  @!P0 SEL R0, R3, R2, !P2 ;  /* 0x0000000203008207 */ /* 0x000fe40005000000 */
[----:B------:R-:W-:Y:S02]  /*5a30*/  IADD3 R2, PT, PT, -R5, RZ, RZ ;  /* 0x000000ff05027210 */ /* 0x000fe40007ffe1ff */
[----:B------:R-:W-:Y:S01]  /*5a40*/  @!P0 IADD3 R8, PT, PT, R15, -R0, RZ ;  /* 0x800000000f088210 */ /* 0x000fe20007ffe0ff */
[----:B------:R-:W-:Y:S02]  /*5a50*/  @!P0 IMAD R0, R7, R6, R0 ;  /* 0x0000000607008224 */ /* 0x000fe400078e0200 */
[----:B------:R-:W-:Y:S02]  /*5a60*/  IMAD R43, R38, R2, R43 ;  /* 0x00000002262b7224 */ /* 0x000fe400078e022b */
[----:B------:R-:W-:Y:S02]  /*5a70*/  @!P0 IMAD R5, R8, R40, R3 ;  /* 0x0000002808058224 */ /* 0x000fe400078e0203 */
[----:B------:R-:W-:Y:S04]  /*5a80*/  @!P0 IMAD.MOV.U32 R3, RZ, RZ, R0 ;  /* 0x000000ffff038224 */ /* 0x000fe800078e0000 */
[----:B------:R-:W-:Y:S02]  /*5a90*/  IMAD R45, R3, R42, R45 ;  /* 0x0000002a032d7224 */ /* 0x000fe400078e022d */
[----:B------:R-:W-:Y:S07]  /*5aa0*/  IMAD R43, R5, R38, R43 ;  /* 0x00000026052b7224 */ /* 0x000fee00078e022b */
.L_x_102:
[----:B------:R-:W-:Y:S01]  /*5ab0*/  @!P1 IMAD.HI.U32 R0, R45, R12, RZ ;  /* 0x0000000c2d009227 */ /* 0x000fe200078e00ff */
[----:B-1----:R-:W-:Y:S01]  /*5ac0*/  @!P1 ISETP.NE.AND P0, PT, R10, 0x1, PT ;  /* 0x000000010a00980c */ /* 0x002fe20003f05270 */
[----:B------:R-:W-:Y:S01]  /*5ad0*/  ULOP3.LUT UP0, URZ, UR42, 0x1b0, URZ, 0xc0, !UPT ;  /* 0x000001b02aff7892 */ /* 0x000fe2000f80c0ff */
[----:B------:R-:W-:Y:S01]  /*5ae0*/  @!P1 ISETP.NE.AND P2, PT, R9, 0x1, PT ;  /* 0x000000010900980c */ /* 0x000fe20003f45270 */
[----:B------:R-:W-:Y:S01]  /*5af0*/  @!P1 IMAD.HI.U32 R3, R43, R11, RZ ;  /* 0x0000000b2b039227 */ /* 0x000fe200078e00ff */
[----:B------:R-:W-:Y:S02]  /*5b00*/  @!P1 SHF.R.U32.HI R0, RZ, R13, R0 ;  /* 0x0000000dff009219 */ /* 0x000fe40000011600 */
[----:B------:R-:W-:Y:S01]  /*5b10*/  @P4 SHF.R.U32.HI R105, RZ, 0x10, R17 ;  /* 0x00000010ff694819 */ /* 0x000fe20000011611 */
[----:B------:R-:W-:Y:S01]  /*5b20*/  VIADD R111, R111, 0x1 ;  /* 0x000000016f6f7836 */ /* 0x000fe20000000000 */
[----:B------:R-:W-:Y:S02]  /*5b30*/  @!P1 SHF.R.U32.HI R2, RZ, R14, R3 ;  /* 0x0000000eff029219 */ /* 0x000fe40000011603 */
[----:B------:R-:W-:Y:S02]  /*5b40*/  @!P1 SEL R3, R45, R0, !P2 ;  /* 0x000000002d039207 */ /* 0x000fe40005000000 */
[----:B------:R-:W-:Y:S05]  /*5b50*/  @!P1 SEL R2, R43, R2, !P0 ;  /* 0x000000022b029207 */ /* 0x000fea0004000000 */
[----:B------:R-:W-:Y:S02]  /*5b60*/  @!P1 IMAD.IADD R0, R2, 0x1, -R3 ;  /* 0x0000000102009824 */ /* 0x000fe400078e0a03 */
[----:B------:R-:W-:Y:S02]  /*5b70*/  @!P1 IMAD.IADD R2, R3, 0x1, -R2 ;  /* 0x0000000103029824 */ /* 0x000fe400078e0a02 */
[----:B------:R-:W-:Y:S02]  /*5b80*/  @!P1 IMAD R45, R0, R9, R45 ;  /* 0x00000009002d9224 */ /* 0x000fe400078e022d */
[----:B------:R-:W-:Y:S01]  /*5b90*/  @!P1 IMAD R43, R2, R10, R43 ;  /* 0x0000000a022b9224 */ /* 0x000fe200078e022b */
[----:B------:R-:W-:Y:S06]  /*5ba0*/  BRA.U !UP0, `(.L_x_103) ;  /* 0x0000000108407547 */ /* 0x000fec000b800000 */
[----:B------:R-:W1:Y:S01]  /*5bb0*/  LDCU.64 UR8, c[0x4][0x80] ;  /* 0x01001000ff0877ac */ /* 0x000e620008000a00 */
[----:B------:R-:W-:Y:S01]  /*5bc0*/  MOV R3, 0x0 ;  /* 0x0000000000037802 */ /* 0x000fe20000000f00 */
[----:B------:R-:W-:Y:S02]  /*5bd0*/  HFMA2 R12, -RZ, RZ, 0, 5.9604644775390625e-08 ;  /* 0x00000001ff0c7431 */ /* 0x000fe400000001ff */
[----:B------:R-:W-:Y:S02]  /*5be0*/  IMAD.MOV.U32 R8, RZ, RZ, 0x70 ;  /* 0x00000070ff087424 */ /* 0x000fe400078e00ff */
[----:B------:R-:W-:Y:S01]  /*5bf0*/  IMAD.MOV.U32 R13, RZ, RZ, RZ ;  /* 0x000000ffff0d7224 */ /* 0x000fe200078e00ff */
[----:B------:R-:W2:Y:S01]  /*5c00*/  LDCU.64 UR6, c[0x4][0x88] ;  /* 0x01001100ff0677ac */ /* 0x000ea20008000a00 */
[----:B------:R-:W3:Y:S01]  /*5c10*/  LDC.64 R2, c[0x4][R3] ;  /* 0x0100000003027b82 */ /* 0x000ee20000000a00 */
[----:B------:R-:W4:Y:S01]  /*5c20*/  LDCU.64 UR4, c[0x4][0x8] ;  /* 0x01000100ff0477ac */ /* 0x000f220008000a00 */
[----:B-1----:R-:W-:Y:S01]  /*5c30*/  MOV R5, UR9 ;  /* 0x0000000900057c02 */ /* 0x002fe20008000f00 */
[----:B------:R-:W-:Y:S01]  /*5c40*/  IMAD.U32 R4, RZ, RZ, UR8 ;  /* 0x00000008ff047e24 */ /* 0x000fe2000f8e00ff */
[----:B--2---:R-:W-:Y:S01]  /*5c50*/  MOV R7, UR7 ;  /* 0x0000000700077c02 */ /* 0x004fe20008000f00 */
[----:B------:R-:W-:Y:S01]  /*5c60*/  IMAD.U32 R6, RZ, RZ, UR6 ;  /* 0x00000006ff067e24 */ /* 0x000fe2000f8e00ff */
[----:B----4-:R-:W-:Y:S01]  /*5c70*/  MOV R11, UR5 ;  /* 0x00000005000b7c02 */ /* 0x010fe20008000f00 */
[----:B------:R-:W-:Y:S02]  /*5c80*/  IMAD.U32 R10, RZ, RZ, UR4 ;  /* 0x00000004ff0a7e24 */ /* 0x000fe4000f8e00ff */
[----:B------:R-:W-:Y:S07]  /*5c90*/  LEPC R20, `(.L_x_103) ;  /* 0x000000001014794e */ /* 0x000fee0000000000 */
[----:B---3-5:R-:W-:Y:S05]  /*5ca0*/  CALL.ABS.NOINC R2 ;  /* 0x0000000002007343 */ /* 0x028fea0003c00000 */
.L_x_103:
[----:B------:R-:W-:Y:S01]  /*5cb0*/  LOP3.LUT P0, RZ, R109, 0x1b0, RZ, 0xc0, !PT ;  /* 0x000001b06dff7812 */ /* 0x000fe2000780c0ff */
[----:B------:R-:W-:Y:S11]  /*5cc0*/  BSSY.RECONVERGENT B6, `(.L_x_104) ;  /* 0x0000013000067945 */ /* 0x000ff60003800200 */
[----:B------:R-:W-:Y:S01]  /*5cd0*/  @!UPT UIADD3 URZ, UPT, UPT, URZ, URZ, URZ ;  /* 0x000000fffffff290 */ /* 0x000fe2000fffe0ff */
[----:B------:R-:W-:Y:S05]  /*5ce0*/  @!P0 BRA `(.L_x_105) ;  /* 0x0000000000408947 */ /* 0x000fea0003800000 */
        /* <DEDUP_REMOVED lines=16> */
.L_x_105:
[----:B------:R-:W-:Y:S05]  /*5df0*/  BSYNC.RECONVERGENT B6 ;  /* 0x0000000000067941 */ /* 0x000fea0003800200 */
.L_x_104:
[----:B------:R-:W-:Y:S01]  /*5e00*/  ISETP.NE.U32.AND P3, PT, R86, RZ, PT ;  /* 0x000000ff5600720c */ /* 0x000fe20003f65070 */
[----:B------:R-:W-:Y:S01]  /*5e10*/  UISETP.NE.AND UP1, UPT, UR44, URZ, UPT ;  /* 0x000000ff2c00728c */ /* 0x000fe2000bf25270 */
[----:B------:R-:W-:Y:S02]  /*5e20*/  ISETP.NE.U32.AND P4, PT, R82, RZ, PT ;  /* 0x000000ff5200720c */ /* 0x000fe40003f85070 */
[----:B------:R-:W-:Y:S02]  /*5e30*/  ISETP.NE.AND.EX P3, PT, R87, RZ, PT, P3 ;  /* 0x000000ff5700720c */ /* 0x000fe40003f65330 */
[----:B------:R-:W-:Y:S02]  /*5e40*/  PLOP3.LUT P1, PT, PT, PT, PT, 0x8, 0x80 ;  /* 0x000000000080781c */ /* 0x000fe40003f2e170 */
[----:B------:R-:W-:Y:S02]  /*5e50*/  PLOP3.LUT P0, PT, PT, PT, UP1, 0x80, 0x8 ;  /* 0x000000000008781c */ /* 0x000fe40003f0f018 */
[----:B------:R-:W-:Y:S02]  /*5e60*/  ISETP.NE.AND.EX P4, PT, R83, RZ, PT, P4 ;  /* 0x000000ff5300720c */ /* 0x000fe40003f85340 */
[----:B------:R-:W1:Y:S09]  /*5e70*/  @UP1 LDCU.64 UR4, c[0x0][0x888] ;  /* 0x00011100ff0417ac */ /* 0x000e720008000a00 */
[----:B------:R-:W-:Y:S01]  /*5e80*/  @P0 PLOP3.LUT P1, PT, P3, PT, PT, 0x80, 0x8 ;  /* 0x000000000008081c */ /* 0x000fe20001f2f070 */
[----:B-1----:R-:W-:Y:S04]  /*5e90*/  @UP1 UISETP.NE.U32.AND UP0, UPT, UR4, URZ, UPT ;  /* 0x000000ff0400128c */ /* 0x002fe8000bf05070 */
[----:B------:R-:W-:Y:S04]  /*5ea0*/  @UP1 UISETP.NE.AND.EX UP0, UPT, UR5, URZ, UPT, UP0 ;  /* 0x000000ff0500128c */ /* 0x000fe8000bf05300 */
[----:B------:R-:W-:Y:S01]  /*5eb0*/  @UP1 USEL UR4, URZ, 0xffffffff, UP0 ;  /* 0xffffffffff041887 */ /* 0x000fe20008000000 */
[----:B------:R-:W-:Y:S11]  /*5ec0*/  @!P3 BRA `(.L_x_106) ;  /* 0x00000000002cb947 */ /* 0x000ff60003800000 */
[----:B------:R-:W-:Y:S01]  /*5ed0*/  ISETP.NE.U32.AND P2, PT, R84, RZ, PT ;  /* 0x000000ff5400720c */ /* 0x000fe20003f45070 */
[----:B------:R-:W-:Y:S03]  /*5ee0*/  IMAD.MOV.U32 R96, RZ, RZ, 0x1 ;  /* 0x00000001ff607424 */ /* 0x000fe600078e00ff */
[----:B------:R-:W-:Y:S11]  /*5ef0*/  ISETP.NE.AND.EX P2, PT, R85, RZ, PT, P2 ;  /* 0x000000ff5500720c */ /* 0x000ff60003f45320 */
[----:B------:R-:W-:Y:S02]  /*5f00*/  @!UPT UIADD3 URZ, UPT, UPT, URZ, URZ, URZ ;  /* 0x000000fffffff290 */ /* 0x000fe4000fffe0ff */
[----:B------:R-:W1:Y:S01]  /*5f10*/  @P2 LDC.64 R2, c[0x0][0x888] ;  /* 0x00022200ff022b82 */ /* 0x000e620000000a00 */
[----:B------:R-:W-:Y:S04]  /*5f20*/  @P2 IMAD R0, R86, UR36, RZ ;  /* 0x0000002456002c24 */ /* 0x000fe8000f8e02ff */
[----:B-1----:R-:W-:Y:S04]  /*5f30*/  @P2 IMAD.WIDE R2, R0, 0x4, R2 ;  /* 0x0000000400022825 */ /* 0x002fe800078e0202 */
[----:B------:R-:W-:Y:S01]  /*5f40*/  HFMA2 R0, -RZ, RZ, 0, 5.9604644775390625e-08 ;  /* 0x00000001ff007431 */ /* 0x000fe200000001ff */
[----:B-----5:R1:W5:Y:S04]  /*5f50*/  @P2 LDG.E R49, desc[UR40][R2.64] ;  /* 0x0000002802312981 */ /* 0x020368000c1e1900 */
[----:B------:R-:W-:Y:S01]  /*5f60*/  @!P2 PRMT R96, R0, 0x7610, R96 ;  /* 0x000076100060a816 */ /* 0x000fe20000000060 */
[----:B-1----:R-:W2:Y:S06]  /*5f70*/  @!P2 LDC R49, c[0x0][0x880] ;  /* 0x00022000ff31ab82 */ /* 0x002eac0000000800 */
.L_x_106:
[----:B------:R-:W-:Y:S05]  /*5f80*/  @!P4 BRA `(.L_x_107) ;  /* 0x000000000020c947 */ /* 0x000fea0003800000 */
[----:B------:R-:W-:Y:S04]  /*5f90*/  ISETP.NE.U32.AND P2, PT, R80, RZ, PT ;  /* 0x000000ff5000720c */ /* 0x000fe80003f45070 */
[----:B------:R-:W-:Y:S11]  /*5fa0*/  ISETP.NE.AND.EX P2, PT, R81, RZ, PT, P2 ;  /* 0x000000ff5100720c */ /* 0x000ff60003f45320 */
[----:B------:R-:W-:Y:S02]  /*5fb0*/  @!UPT UIADD3 URZ, UPT, UPT, URZ, URZ, URZ ;  /* 0x000000fffffff290 */ /* 0x000fe4000fffe0ff */
[----:B------:R-:W1:Y:S01]  /*5fc0*/  @P2 LDC.64 R2, c[0x0][0x8a8] ;  /* 0x00022a00ff022b82 */ /* 0x000e620000000a00 */
[----:B------:R-:W-:Y:S04]  /*5fd0*/  @P2 IMAD R0, R82, UR36, RZ ;  /* 0x0000002452002c24 */ /* 0x000fe8000f8e02ff */
[----:B-1----:R-:W-:Y:S05]  /*5fe0*/  @P2 IMAD.WIDE R2, R0, 0x4, R2 ;  /* 0x0000000400022825 */ /* 0x002fea00078e0202 */
[----:B-----5:R1:W5:Y:S02]  /*5ff0*/  @P2 LDG.E R47, desc[UR40][R2.64] ;  /* 0x00000028022f2981 */ /* 0x020364000c1e1900 */
[----:B-1----:R-:W3:Y:S02]  /*6000*/  @!P2 LDC R47, c[0x0][0x8a0] ;  /* 0x00022800ff2fab82 */ /* 0x002ee40000000800 */
.L_x_107:
[----:B--2--5:R-:W-:Y:S01]  /*6010*/  @P0 FSETP.NEU.AND P4, PT, R49, RZ, PT ;  /* 0x000000ff3100020b */ /* 0x024fe20003f8d000 */
[----:B------:R-:W-:Y:S01]  /*6020*/  IMAD.U32 R0, RZ, RZ, UR4 ;  /* 0x00000004ff007e24 */ /* 0x000fe2000f8e00ff */
[----:B------:R-:W-:Y:S01]  /*6030*/  @P0 LOP3.LUT P2, RZ, R96, 0xff, RZ, 0xc0, !PT ;  /* 0x000000ff60ff0812 */ /* 0x000fe2000784c0ff */
[----:B------:R-:W-:Y:S01]  /*6040*/  BSSY B1, `(.L_x_108) ;  /* 0x0000039000017945 */ /* 0x000fe20003800000 */
[----:B------:R-:W-:Y:S02]  /*6050*/  @P0 SEL R9, RZ, 0xffffffff, P4 ;  /* 0xffffffffff090807 */ /* 0x000fe40002000000 */
[----:B------:R-:W-:Y:S02]  /*6060*/  CS2R R54, SRZ ;  /* 0x0000000000367805 */ /* 0x000fe4000001ff00 */
[----:B------:R-:W-:Y:S02]  /*6070*/  LEA R92, R44, UR43, 0x3 ;  /* 0x0000002b2c5c7c11 */ /* 0x000fe4000f8e18ff */
[----:B------:R-:W-:Y:S02]  /*6080*/  CS2R R52, SRZ ;  /* 0x0000000000347805 */ /* 0x000fe4000001ff00 */
[----:B------:R-:W-:Y:S02]  /*6090*/  @P1 SEL R9, R0, R9, !P2 ;  /* 0x0000000900091207 */ /* 0x000fe40005000000 */
[----:B------:R-:W-:Y:S02]  /*60a0*/  CS2R R58, SRZ ;  /* 0x00000000003a7805 */ /* 0x000fe4000001ff00 */
[----:B------:R-:W-:Y:S02]  /*60b0*/  SHF.L.U32 R7, R108, 0x1f, RZ ;  /* 0x0000001f6c077819 */ /* 0x000fe400000006ff */
[----:B------:R-:W-:Y:S02]  /*60c0*/  CS2R R56, SRZ ;  /* 0x0000000000387805 */ /* 0x000fe4000001ff00 */
[----:B------:R-:W-:Y:S02]  /*60d0*/  @P0 LOP3.LUT R9, R9, 0x1, RZ, 0xc0, !PT ;  /* 0x0000000109090812 */ /* 0x000fe400078ec0ff */
[C---:B------:R-:W-:Y:S02]  /*60e0*/  LEA.HI R5, R44.reuse, R44, RZ, 0x1 ;  /* 0x0000002c2c057211 */ /* 0x040fe400078f08ff */
[----:B------:R-:W-:Y:S02]  /*60f0*/  ISETP.NE.U32.OR P1, PT, R9, 0x1, !P0 ;  /* 0x000000010900780c */ /* 0x000fe40004725470 */
[----:B------:R-:W-:Y:S01]  /*6100*/  PLOP3.LUT P5, PT, PT, PT, PT, 0x8, 0x80 ;  /* 0x000000000080781c */ /* 0x000fe20003fae170 */
[C---:B------:R-:W-:Y:S01]  /*6110*/  IMAD.SHL.U32 R3, R5.reuse, 0x20, RZ ;  /* 0x0000002005037824 */ /* 0x040fe200078e00ff */
[----:B------:R-:W-:Y:S04]  /*6120*/  LOP3.LUT R5, R5, 0xffe, RZ, 0xc0, !PT ;  /* 0x00000ffe05057812 */ /* 0x000fe800078ec0ff */
[----:B------:R-:W-:Y:S01]  /*6130*/  LOP3.LUT R3, R3, 0xffffffc0, RZ, 0xc0, !PT ;  /* 0xffffffc003037812 */ /* 0x000fe200078ec0ff */
[----:B------:R-:W-:Y:S04]  /*6140*/  IMAD.IADD R32, R44, 0x1, -R5 ;  /* 0x000000012c207824 */ /* 0x000fe800078e0a05 */
[----:B------:R-:W-:Y:S01]  /*6150*/  @P1 SHF.L.U32 R2, R106, 0x1f, RZ ;  /* 0x0000001f6a021819 */ /* 0x000fe200000006ff */
[----:B------:R-:W-:Y:S03]  /*6160*/  IMAD.IADD R3, R46, 0x1, R3 ;  /* 0x000000012e037824 */ /* 0x000fe600078e0203 */
[----:B------:R-:W1:Y:S01]  /*6170*/  @P1 SYNCS.PHASECHK.TRANS64.TRYWAIT P0, [UR43+0x1b0], R2 ;  /* 0x0001b002ff0015a7 */ /* 0x000e62000800112b */
[----:B------:R-:W-:Y:S01]  /*6180*/  IMAD R32, R32, 0x100000, R3 ;  /* 0x0010000020207824 */ /* 0x000fe200078e0203 */
[----:B------:R2:W4:Y:S01]  /*6190*/  SYNCS.PHASECHK.TRANS64.TRYWAIT P4, [R92+URZ+0x1f0], R7 ;  /* 0x0001f0075c0075a7 */ /* 0x00052200080811ff */
[----:B-1----:R-:W-:Y:S01]  /*61a0*/  @P1 PLOP3.LUT P5, PT, P0, PT, PT, 0x8, 0x80 ;  /* 0x000000000080181c */ /* 0x002fe200007ae170 */
[----:B------:R-:W-:Y:S01]  /*61b0*/  @!UPT UIADD3 URZ, UPT, UPT, URZ, URZ, URZ ;  /* 0x000000fffffff290 */ /* 0x000fe2000fffe0ff */
[----:B--2---:R-:W-:Y:S11]  /*61c0*/  @!P1 BRA `(.L_x_109) ;  /* 0x0000000000809947 */ /* 0x004ff60003800000 */
[----:B------:R-:W-:Y:S01]  /*61d0*/  ISETP.NE.U32.AND P0, PT, RZ, UR38, PT ;  /* 0x00000026ff007c0c */ /* 0x000fe2000bf05070 */
[----:B------:R-:W-:Y:S01]  /*61e0*/  BSSY B0, `(.L_x_110) ;  /* 0x0000012000007945 */ /* 0x000fe20003800000 */
[----:B------:R-:W-:Y:S02]  /*61f0*/  FSETP.NEU.AND P2, PT, R49, RZ, PT ;  /* 0x000000ff3100720b */ /* 0x000fe40003f4d000 */
[----:B------:R-:W-:Y:S02]  /*6200*/  CS2R R58, SRZ ;  /* 0x00000000003a7805 */ /* 0x000fe4000001ff00 */
[----:B------:R-:W-:Y:S02]  /*6210*/  ISETP.NE.AND.EX P0, PT, RZ, UR39, PT, P0 ;  /* 0x00000027ff007c0c */ /* 0x000fe4000bf05300 */
[----:B------:R-:W-:Y:S02]  /*6220*/  CS2R R56, SRZ ;  /* 0x0000000000387805 */ /* 0x000fe4000001ff00 */
[----:B------:R-:W-:Y:S02]  /*6230*/  LOP3.LUT P1, RZ, R96, 0xff, RZ, 0xc0, !PT ;  /* 0x000000ff60ff7812 */ /* 0x000fe4000782c0ff */
[----:B------:R-:W-:Y:S02]  /*6240*/  CS2R R54, SRZ ;  /* 0x0000000000367805 */ /* 0x000fe4000001ff00 */
[----:B------:R-:W-:Y:S02]  /*6250*/  SEL R0, RZ, 0xffffffff, P2 ;  /* 0xffffffffff007807 */ /* 0x000fe40001000000 */
[----:B------:R-:W-:Y:S02]  /*6260*/  CS2R R52, SRZ ;  /* 0x0000000000347805 */ /* 0x000fe4000001ff00 */
[----:B------:R-:W-:Y:S04]  /*6270*/  SEL R3, RZ, 0xffffffff, P0 ;  /* 0xffffffffff037807 */ /* 0x000fe80000000000 */
[----:B------:R-:W-:Y:S04]  /*6280*/  @P3 SEL R0, R3, R0, !P1 ;  /* 0x0000000003003207 */ /* 0x000fe80004800000 */
[----:B------:R-:W-:Y:S04]  /*6290*/  LOP3.LUT R0, R0, 0x1, RZ, 0xc0, !PT ;  /* 0x0000000100007812 */ /* 0x000fe800078ec0ff */
[----:B------:R-:W-:Y:S01]  /*62a0*/  ISETP.NE.U32.AND P0, PT, R0, 0x1, PT ;  /* 0x000000010000780c */ /* 0x000fe20003f05070 */
[----:B------:R-:W-:Y:S01]  /*62b0*/  @!UPT UIADD3 URZ, UPT, UPT, URZ, URZ, URZ ;  /* 0x000000fffffff290 */ /* 0x000fe2000fffe0ff */
[----:B------:R-:W-:Y:S11]  /*62c0*/  @!P5 BRA `(.L_x_111) ;  /* 0x00000000000cd947 */ /* 0x000ff60003800000 */
[----:B------:R-:W-:Y:S04]  /*62d0*/  SHF.L.U32 R3, R106, 0x1f, RZ ;  /* 0x0000001f6a037819 */ /* 0x000fe800000006ff */
[----:B------:R-:W1:Y:S02]  /*62e0*/  SYNCS.PHASECHK.TRANS64.TRYWAIT P1, [UR43+0x1b0], R3 ;  /* 0x0001b003ff0075a7 */ /* 0x000e64000802112b */
[----:B-1----:R-:W-:Y:S05]  /*62f0*/  @!P1 BRA `(.L_x_112) ;  /* 0x0000001c007c9947 */ /* 0x002fea0003800000 */
.L_x_111:
[----:B------:R-:W-:Y:S05]  /*6300*/  BSYNC B0 ;  /* 0x0000000000007941 */ /* 0x000fea0003800000 */
.L_x_110:
[----:B------:R2:W1:Y:S01]  /*6310*/  @P0 LDS.128 R56, [R103+UR43+0x400] ;  /* 0x0004002b67380984 */ /* 0x0004620008000c00 */
[----:B------:R-:W-:Y:S01]  /*6320*/  UIADD3 UR4, UPT, UPT, UR43, 0x1b8, URZ ;  /* 0x000001b82b047890 */ /* 0x000fe2000fffe0ff */
[----:B------:R-:W-:Y:S02]  /*6330*/  LOP3.LUT R106, R106, 0x1, RZ, 0x3c, !PT ;  /* 0x000000016a6a7812 */ /* 0x000fe400078e3cff */
[----:B------:R2:W1:Y:S01]  /*6340*/  @P0 LDS.128 R52, [R102+0x10] ;  /* 0x0000100066340984 */ /* 0x0004620000000c00 */
[----:B------:R-:W-:Y:S01]  /*6350*/  UPRMT UR4, UR37, 0x654, UR4 ;  /* 0x0000065425047896 */ /* 0x000fe20008000004 */
[----:B------:R-:W-:Y:S01]  /*6360*/  @!PT LDS RZ, [RZ] ;  /* 0x00000000fffff984 */ /* 0x000fe20000000800 */
[----:B------:R-:W-:Y:S01]  /*6370*/  @!PT LDS RZ, [RZ] ;  /* 0x00000000fffff984 */ /* 0x000fe20000000800 */
[----:B------:R-:W-:Y:S01]  /*6380*/  @!PT LDS RZ, [RZ] ;  /* 0x00000000fffff984 */ /* 0x000fe20000000800 */
[----:B------:R-:W-:Y:S01]  /*6390*/  @!PT LDS RZ, [RZ] ;  /* 0x00000000fffff984 */ /* 0x000fe20000000800 */
[----:B------:R5:W-:Y:S06]  /*63a0*/  MEMBAR.ALL.CTA ;  /* 0x0000000000007992 */ /* 0x000bec0000008000 */
[----:B-----5:R-:W5:Y:S02]  /*63b0*/  FENCE.VIEW.ASYNC.S ;  /* 0x00000000000073c6 */ /* 0x020f640000000000 */
[----:B-----5:R-:W-:Y:S03]  /*63c0*/  SYNCS.ARRIVE.TRANS64.RED.A1T0 RZ, [UR4], RZ ;  /* 0x000000ffffff79a7 */ /* 0x020fe60008100404 */
.L_x_109:
[----:B------:R-:W-:Y:S05]  /*63d0*/  BSYNC B1 ;  /* 0x0000000000017941 */ /* 0x000fea0003800000 */
.L_x_108:
[----:B-1----:R-:W-:Y:S04]  /*63e0*/  SHF.R.U32.HI R3, RZ, 0x15, R32 ;  /* 0x00000015ff037819 */ /* 0x002fe80000011620 */
[----:B------:R-:W-:Y:S01]  /*63f0*/  LOP3.LUT P0, RZ, R3, 0x3, R104, 0x48, !PT ;  /* 0x0000000303ff7812 */ /* 0x000fe20007804868 */
[----:B------:R-:W-:Y:S01]  /*6400*/  @!UPT UIADD3 URZ, UPT, UPT, URZ, URZ, URZ ;  /* 0x000000fffffff290 */ /* 0x000fe2000fffe0ff */
[----:B----4-:R-:W-:Y:S11]  /*6410*/  @P4 BRA `(.L_x_113) ;  /* 0x0000000000084947 */ /* 0x010ff60003800000 */
[----:B------:R-:W1:Y:S02]  /*6420*/  SYNCS.PHASECHK.TRANS64.TRYWAIT P1, [R92+URZ+0x1f0], R7 ;  /* 0x0001f0075c0075a7 */ /* 0x000e6400080211ff */
[----:B-1----:R-:W-:Y:S05]  /*6430*/  @!P1 BRA `(.L_x_114) ;  /* 0x0000001c00449947 */ /* 0x002fea0003800000 */
.L_x_113:
[----:B------:R-:W-:Y:S05]  /*6440*/  @!P0 BRA `(.L_x_115) ;  /* 0x0000000000408947 */ /* 0x000fea0003800000 */
[----:B------:R-:W4:Y:S01]  /*6450*/  LDCU.64 UR8, c[0x4][0x70] ;  /* 0x01000e00ff0877ac */ /* 0x000f220008000a00 */
[----:B------:R-:W-:Y:S01]  /*6460*/  MOV R3, 0x0 ;  /* 0x0000000000037802 */ /* 0x000fe20000000f00 */
[----:B------:R-:W-:Y:S02]  /*6470*/  HFMA2 R12, -RZ, RZ, 0, 5.9604644775390625e-08 ;  /* 0x00000001ff0c7431 */ /* 0x000fe400000001ff */
[----:B------:R-:W-:Y:S02]  /*6480*/  IMAD.MOV.U32 R8, RZ, RZ, 0x192 ;  /* 0x00000192ff087424 */ /* 0x000fe400078e00ff */
[----:B------:R-:W-:Y:S01]  /*6490*/  IMAD.MOV.U32 R13, RZ, RZ, RZ ;  /* 0x000000ffff0d7224 */ /* 0x000fe200078e00ff */
[----:B------:R-:W1:Y:S01]  /*64a0*/  LDCU.64 UR6, c[0x4][0x78] ;  /* 0x01000f00ff0677ac */ /* 0x000e620008000a00 */
[----:B------:R-:W2:Y:S01]  /*64b0*/  LDC.64 R2, c[0x4][R3] ;  /* 0x0100000003027b82 */ /* 0x000ea20000000a00 */
[----:B------:R-:W5:Y:S01]  /*64c0*/  LDCU.64 UR4, c[0x4][0x10] ;  /* 0x01000200ff0477ac */ /* 0x000f620008000a00 */
[----:B----4-:R-:W-:Y:S01]  /*64d0*/  MOV R5, UR9 ;  /* 0x0000000900057c02 */ /* 0x010fe20008000f00 */
[----:B------:R-:W-:Y:S01]  /*64e0*/  IMAD.U32 R4, RZ, RZ, UR8 ;  /* 0x00000008ff047e24 */ /* 0x000fe2000f8e00ff */
[----:B-1----:R-:W-:Y:S01]  /*64f0*/  MOV R7, UR7 ;  /* 0x0000000700077c02 */ /* 0x002fe20008000f00 */
[----:B------:R-:W-:Y:S01]  /*6500*/  IMAD.U32 R6, RZ, RZ, UR6 ;  /* 0x00000006ff067e24 */ /* 0x000fe2000f8e00ff */
[----:B-----5:R-:W-:Y:S01]  /*6510*/  MOV R11, UR5 ;  /* 0x00000005000b7c02 */ /* 0x020fe20008000f00 */
[----:B------:R-:W-:Y:S02]  /*6520*/  IMAD.U32 R10, RZ, RZ, UR4 ;  /* 0x00000004ff0a7e24 */ /* 0x000fe4000f8e00ff */
[----:B------:R-:W-:Y:S07]  /*6530*/  LEPC R20, `(.L_x_115) ;  /* 0x000000001014794e */ /* 0x000fee0000000000 */
[----:B--23--:R-:W-:Y:S05]  /*6540*/  CALL.ABS.NOINC R2 ;  /* 0x0000000002007343 */ /* 0x00cfea0003c00000 */
.L_x_115:
[----:B------:R-:W-:Y:S01]  /*6550*/  LOP3.LUT P0, RZ, R101, 0x60, RZ, 0xc0, !PT ;  /* 0x0000006065ff7812 */ /* 0x000fe2000780c0ff */
[----:B------:R-:W-:Y:S05]  /*6560*/  WARPSYNC.ALL ;  /* 0x0000000000007948 */ /* 0x000fea0003800000 */
[----:B------:R-:W-:Y:S01]  /*6570*/  R2UR UR4, R32 ;  /* 0x00000000200472ca */ /* 0x000fe200000e0000 */
[----:B------:R-:W-:Y:S01]  /*6580*/  BSSY.RECONVERGENT B0, `(.L_x_116) ;  /* 0x00000a0000007945 */ /* 0x000fe20003800200 */
[-C--:B------:R-:W-:Y:S02]  /*6590*/  F2FP.F16.E5M2.UNPACK_B R50, R56.reuse ;  /* 0x00000038ff32723e */ /* 0x080fe400020004ff */
[----:B------:R-:W-:Y:S02]  /*65a0*/  F2FP.F16.E5M2.UNPACK_B R63, R56.H1 ;  /* 0x00000038ff3f723e */ /* 0x000fe400030004ff */
[-C--:B------:R-:W-:Y:S01]  /*65b0*/  F2FP.F16.E5M2.UNPACK_B R56, R57.reuse ;  /* 0x00000039ff38723e */ /* 0x080fe200020004ff */
[--C-:B------:R-:W-:Y:S01]  /*65c0*/  HADD2.F32 R48, -RZ, R50.reuse.H0_H0 ;  /* 0x20000032ff307230 */ /* 0x100fe20000004100 */
[----:B------:R-:W-:Y:S01]  /*65d0*/  F2FP.F16.E5M2.UNPACK_B R57, R57.H1 ;  /* 0x00000039ff39723e */ /* 0x000fe200030004ff */
[----:B------:R-:W-:Y:S01]  /*65e0*/  HADD2.F32 R50, -RZ, R50.H1_H1 ;  /* 0x30000032ff327230 */ /* 0x000fe20000004100 */
[-C--:B------:R-:W-:Y:S01]  /*65f0*/  F2FP.F16.E5M2.UNPACK_B R66, R52.reuse ;  /* 0x00000034ff42723e */ /* 0x080fe200020004ff */
[--C-:B------:R-:W-:Y:S01]  /*6600*/  HADD2.F32 R51, -RZ, R63.reuse.H0_H0 ;  /* 0x2000003fff337230 */ /* 0x100fe20000004100 */
[----:B------:R-:W-:Y:S01]  /*6610*/  F2FP.F16.E5M2.UNPACK_B R68, R52.H1 ;  /* 0x00000034ff44723e */ /* 0x000fe200030004ff */
[----:B-1----:R-:W-:Y:S01]  /*6620*/  LDTM.16dp32bit_t0_t15.x32 R4, tmem[UR4] ;  /* 0x00000004000479ee */ /* 0x002fe20008a80000 */
[----:B------:R-:W3:Y:S01]  /*6630*/  LDTM.16dp32bit_t16_t31.x32 R4, tmem[UR4+0x20] ;  /* 0x00002004000479ee */ /* 0x000ee20008aa0000 */
[----:B------:R-:W-:Y:S01]  /*6640*/  NOP ;  /* 0x0000000000007918 */ /* 0x000fe20000000000 */
[----:B------:R-:W-:Y:S01]  /*6650*/  R2UR UR5, R92 ;  /* 0x000000005c0572ca */ /* 0x000fe200000e0000 */
[--C-:B------:R-:W-:Y:S01]  /*6660*/  HADD2.F32 R65, -RZ, R66.reuse.H0_H0 ;  /* 0x20000042ff417230 */ /* 0x100fe20000004100 */
[----:B------:R-:W-:Y:S01]  /*6670*/  F2FP.F16.E5M2.UNPACK_B R61, R58 ;  /* 0x0000003aff3d723e */ /* 0x000fe200020004ff */
[----:B------:R-:W-:Y:S01]  /*6680*/  HADD2.F32 R67, -RZ, R66.H1_H1 ;  /* 0x30000042ff437230 */ /* 0x000fe20000004100 */
[-C--:B------:R-:W-:Y:S01]  /*6690*/  F2FP.F16.E5M2.UNPACK_B R70, R53.reuse ;  /* 0x00000035ff46723e */ /* 0x080fe200020004ff */
[----:B------:R-:W-:Y:S01]  /*66a0*/  HADD2.F32 R52, -RZ, R63.H1_H1 ;  /* 0x3000003fff347230 */ /* 0x000fe20000004100 */
[----:B------:R-:W-:Y:S01]  /*66b0*/  F2FP.F16.E5M2.UNPACK_B R72, R53.H1 ;  /* 0x00000035ff48723e */ /* 0x000fe200030004ff */
[----:B------:R-:W-:Y:S01]  /*66c0*/  HADD2.F32 R53, -RZ, R56.H0_H0 ;  /* 0x20000038ff357230 */ /* 0x000fe20000004100 */
[-C--:B------:R-:W-:Y:S01]  /*66d0*/  F2FP.F16.E5M2.UNPACK_B R74, R54.reuse ;  /* 0x00000036ff4a723e */ /* 0x080fe200020004ff */
[----:B------:R-:W-:Y:S01]  /*66e0*/  HADD2.F32 R69, -RZ, R70.H0_H0 ;  /* 0x20000046ff457230 */ /* 0x000fe20000004100 */
[----:B------:R-:W-:Y:S01]  /*66f0*/  F2FP.F16.E5M2.UNPACK_B R76, R54.H1 ;  /* 0x00000036ff4c723e */ /* 0x000fe200030004ff */
[----:B------:R-:W-:Y:S01]  /*6700*/  HADD2.F32 R54, -RZ, R56.H1_H1 ;  /* 0x30000038ff367230 */ /* 0x000fe20000004100 */
[----:B------:R-:W-:Y:S01]  /*6710*/  F2FP.F16.E5M2.UNPACK_B R60, R58.H1 ;  /* 0x0000003aff3c723e */ /* 0x000fe200030004ff */
[----:B------:R-:W-:Y:S01]  /*6720*/  UIADD3 UR5, UPT, UPT, UR5, 0x210, URZ ;  /* 0x0000021005057890 */ /* 0x000fe2000fffe0ff */
[----:B------:R-:W-:Y:S01]  /*6730*/  HADD2.F32 R58, -RZ, R61.H1_H1 ;  /* 0x3000003dff3a7230 */ /* 0x000fe20000004100 */
[----:B------:R-:W-:Y:S01]  /*6740*/  F2FP.F16.E5M2.UNPACK_B R77, R55 ;  /* 0x00000037ff4d723e */ /* 0x000fe200020004ff */
[----:B------:R-:W-:Y:S01]  /*6750*/  HADD2.F32 R70, -RZ, R70.H1_H1 ;  /* 0x30000046ff467230 */ /* 0x000fe20000004100 */
[----:B------:R-:W-:Y:S01]  /*6760*/  UPRMT UR5, UR37, 0x654, UR5 ;  /* 0x0000065425057896 */ /* 0x000fe20008000005 */
[--C-:B------:R-:W-:Y:S01]  /*6770*/  HADD2.F32 R73, -RZ, R74.reuse.H0_H0 ;  /* 0x2000004aff497230 */ /* 0x100fe20000004100 */
[----:B------:R-:W-:Y:S01]  /*6780*/  F2FP.F16.E5M2.UNPACK_B R62, R59 ;  /* 0x0000003bff3e723e */ /* 0x000fe200020004ff */
[----:B------:R-:W-:Y:S01]  /*6790*/  HADD2.F32 R74, -RZ, R74.H1_H1 ;  /* 0x3000004aff4a7230 */ /* 0x000fe20000004100 */
[----:B------:R-:W-:Y:S01]  /*67a0*/  F2FP.F16.E5M2.UNPACK_B R78, R55.H1 ;  /* 0x00000037ff4e723e */ /* 0x000fe200030004ff */
[C---:B---3--:R-:W-:Y:S01]  /*67b0*/  FMUL R4, R47.reuse, R4 ;  /* 0x000000042f047220 */ /* 0x048fe20000400000 */
[C---:B------:R-:W-:Y:S01]  /*67c0*/  FMUL R5, R47.reuse, R5 ;  /* 0x000000052f057220 */ /* 0x040fe20000400000 */
[C---:B------:R-:W-:Y:S01]  /*67d0*/  FMUL R8, R47.reuse, R8 ;  /* 0x000000082f087220 */ /* 0x040fe20000400000 */
[----:B------:R-:W-:Y:S01]  /*67e0*/  FMUL R9, R47, R9 ;  /* 0x000000092f097220 */ /* 0x000fe20000400000 */
[----:B------:R-:W-:Y:S01]  /*67f0*/  SYNCS.ARRIVE.TRANS64.RED.A1T0 RZ, [UR5], RZ ;  /* 0x000000ffffff79a7 */ /* 0x000fe20008100405 */
[C---:B------:R-:W-:Y:S01]  /*6800*/  FFMA R4, R49.reuse, R48, R4 ;  /* 0x0000003031047223 */ /* 0x040fe20000000004 */
[----:B------:R-:W-:Y:S01]  /*6810*/  FFMA R5, R49, R50, R5 ;  /* 0x0000003231057223 */ /* 0x000fe20000000005 */
[C---:B------:R-:W-:Y:S01]  /*6820*/  FMUL R12, R47.reuse, R12 ;  /* 0x0000000c2f0c7220 */ /* 0x040fe20000400000 */
        /* <DEDUP_REMOVED lines=9> */
[----:B------:R-:W-:Y:S02]  /*68c0*/  HADD2.F32 R48, -RZ, R77.H1_H1 ;  /* 0x3000004dff307230 */ /* 0x000fe40000004100 */
[C---:B------:R-:W-:Y:S01]  /*68d0*/  FMUL R28, R47.reuse, R32 ;  /* 0x000000202f1c7220 */ /* 0x040fe20000400000 */
[C---:B------:R-:W-:Y:S01]  /*68e0*/  FMUL R29, R47.reuse, R33 ;  /* 0x000000212f1d7220 */ /* 0x040fe20000400000 */
[C---:B------:R-:W-:Y:S01]  /*68f0*/  FMUL R6, R47.reuse, R6 ;  /* 0x000000062f067220 */ /* 0x040fe20000400000 */
[C---:B------:R-:W-:Y:S01]  /*6900*/  FMUL R7, R47.reuse, R7 ;  /* 0x000000072f077220 */ /* 0x040fe20000400000 */
[--C-:B------:R-:W-:Y:S02]  /*6910*/  HADD2.F32 R55, -RZ, R57.reuse.H0_H0 ;  /* 0x20000039ff377230 */ /* 0x100fe40000004100 */
[----:B------:R-:W-:Y:S01]  /*6920*/  FMUL R10, R47, R10 ;  /* 0x0000000a2f0a7220 */ /* 0x000fe20000400000 */
[C---:B------:R-:W-:Y:S01]  /*6930*/  FFMA R6, R49.reuse, R51, R6 ;  /* 0x0000003331067223 */ /* 0x040fe20000000006 */
[----:B------:R-:W-:Y:S02]  /*6940*/  HADD2.F32 R56, -RZ, R57.H1_H1 ;  /* 0x30000039ff387230 */ /* 0x000fe40000004100 */
[C---:B------:R-:W-:Y:S01]  /*6950*/  FFMA R7, R49.reuse, R52, R7 ;  /* 0x0000003431077223 */ /* 0x040fe20000000007 */
[C---:B------:R-:W-:Y:S01]  /*6960*/  FFMA R8, R49.reuse, R53, R8 ;  /* 0x0000003531087223 */ /* 0x040fe20000000008 */
[C---:B------:R-:W-:Y:S01]  /*6970*/  FFMA R9, R49.reuse, R54, R9 ;  /* 0x0000003631097223 */ /* 0x040fe20000000009 */
[----:B------:R-:W-:Y:S02]  /*6980*/  HADD2.F32 R57, -RZ, R61.H0_H0 ;  /* 0x2000003dff397230 */ /* 0x000fe40000004100 */
[----:B------:R-:W-:Y:S01]  /*6990*/  FFMA R10, R49, R55, R10 ;  /* 0x00000037310a7223 */ /* 0x000fe2000000000a */
[----:B------:R-:W-:Y:S01]  /*69a0*/  F2FP.SATFINITE.E5M2.F32.PACK_AB_MERGE_C R92, R7, R6, RZ ;  /* 0x00000006075c723e */ /* 0x000fe200048060ff */
[----:B------:R-:W-:Y:S02]  /*69b0*/  HADD2.F32 R61, -RZ, R62.H0_H0 ;  /* 0x2000003eff3d7230 */ /* 0x000fe40000004100 */
[----:B------:R-:W-:Y:S01]  /*69c0*/  FMUL R11, R47, R11 ;  /* 0x0000000b2f0b7220 */ /* 0x000fe20000400000 */
[----:B------:R-:W-:Y:S01]  /*69d0*/  F2FP.F16.E5M2.UNPACK_B R64, R59.H1 ;  /* 0x0000003bff40723e */ /* 0x000fe200030004ff */
[----:B------:R-:W-:Y:S01]  /*69e0*/  HADD2.F32 R59, -RZ, R60.H0_H0 ;  /* 0x2000003cff3b7230 */ /* 0x000fe20000004100 */
[----:B------:R-:W-:Y:S01]  /*69f0*/  F2FP.SATFINITE.E5M2.F32.PACK_AB_MERGE_C R92, R5, R4, R92 ;  /* 0x00000004055c723e */ /* 0x000fe2000480605c */
[C---:B------:R-:W-:Y:S01]  /*6a00*/  FFMA R11, R49.reuse, R56, R11 ;  /* 0x00000038310b7223 */ /* 0x040fe2000000000b */
[C---:B------:R-:W-:Y:S01]  /*6a10*/  FFMA R12, R49.reuse, R57, R12 ;  /* 0x00000039310c7223 */ /* 0x040fe2000000000c */
[----:B------:R-:W-:Y:S01]  /*6a20*/  FFMA R13, R49, R58, R13 ;  /* 0x0000003a310d7223 */ /* 0x000fe2000000000d */
[----:B------:R-:W-:Y:S02]  /*6a30*/  HADD2.F32 R62, -RZ, R62.H1_H1 ;  /* 0x3000003eff3e7230 */ /* 0x000fe40000004100 */
[----:B------:R-:W-:Y:S01]  /*6a40*/  FMUL R14, R47, R14 ;  /* 0x0000000e2f0e7220 */ /* 0x000fe20000400000 */
[----:B------:R-:W-:Y:S01]  /*6a50*/  HADD2.F32 R60, -RZ, R60.H1_H1 ;  /* 0x3000003cff3c7230 */ /* 0x000fe20000004100 */
[----:B------:R-:W-:Y:S01]  /*6a60*/  F2FP.SATFINITE.E5M2.F32.PACK_AB_MERGE_C R93, R11, R10, RZ ;  /* 0x0000000a0b5d723e */ /* 0x000fe200048060ff */
[----:B------:R-:W-:Y:S02]  /*6a70*/  HADD2.F32 R51, -RZ, R77.H0_H0 ;  /* 0x2000004dff337230 */ /* 0x000fe40000004100 */
[----:B------:R-:W-:Y:S01]  /*6a80*/  FFMA R14, R49, R59, R14 ;  /* 0x0000003b310e7223 */ /* 0x000fe2000000000e */
[----:B------:R-:W-:Y:S01]  /*6a90*/  FMUL R15, R47, R15 ;  /* 0x0000000f2f0f7220 */ /* 0x000fe20000400000 */
[--C-:B------:R-:W-:Y:S01]  /*6aa0*/  HADD2.F32 R63, -RZ, R64.reuse.H0_H0 ;  /* 0x20000040ff3f7230 */ /* 0x100fe20000004100 */
[----:B------:R-:W-:Y:S01]  /*6ab0*/  F2FP.SATFINITE.E5M2.F32.PACK_AB_MERGE_C R93, R9, R8, R93 ;  /* 0x00000008095d723e */ /* 0x000fe2000480605d */
[----:B------:R-:W-:Y:S02]  /*6ac0*/  HADD2.F32 R64, -RZ, R64.H1_H1 ;  /* 0x30000040ff407230 */ /* 0x000fe40000004100 */
[C---:B------:R-:W-:Y:S01]  /*6ad0*/  FFMA R15, R49.reuse, R60, R15 ;  /* 0x0000003c310f7223 */ /* 0x040fe2000000000f */
[C---:B------:R-:W-:Y:S01]  /*6ae0*/  FFMA R16, R49.reuse, R61, R16 ;  /* 0x0000003d31107223 */ /* 0x040fe20000000010 */
[----:B------:R-:W-:Y:S01]  /*6af0*/  FFMA R17, R49, R62, R17 ;  /* 0x0000003e31117223 */ /* 0x000fe20000000011 */
[C---:B------:R-:W-:Y:S01]  /*6b00*/  FMUL R18, R47.reuse, R18 ;  /* 0x000000122f127220 */ /* 0x040fe20000400000 */
[C---:B------:R-:W-:Y:S01]  /*6b10*/  FMUL R19, R47.reuse, R19 ;  /* 0x000000132f137220 */ /* 0x040fe20000400000 */
[--C-:B------:R-:W-:Y:S02]  /*6b20*/  HADD2.F32 R66, -RZ, R68.reuse.H0_H0 ;  /* 0x20000044ff427230 */ /* 0x100fe40000004100 */
[----:B------:R-:W-:Y:S01]  /*6b30*/  FMUL R3, R47, R22 ;  /* 0x000000162f037220 */ /* 0x000fe20000400000 */
[C---:B------:R-:W-:Y:S01]  /*6b40*/  FFMA R18, R49.reuse, R63, R18 ;  /* 0x0000003f31127223 */ /* 0x040fe20000000012 */
[----:B------:R-:W-:Y:S02]  /*6b50*/  HADD2.F32 R68, -RZ, R68.H1_H1 ;  /* 0x30000044ff447230 */ /* 0x000fe40000004100 */
[----:B------:R-:W-:Y:S01]  /*6b60*/  FFMA R19, R49, R64, R19 ;  /* 0x0000004031137223 */ /* 0x000fe20000000013 */
[----:B------:R-:W-:Y:S01]  /*6b70*/  FMUL R23, R47, R23 ;  /* 0x000000172f177220 */ /* 0x000fe20000400000 */
[C---:B------:R-:W-:Y:S01]  /*6b80*/  FFMA R0, R49.reuse, R65, R0 ;  /* 0x0000004131007223 */ /* 0x040fe20000000000 */
[C---:B------:R-:W-:Y:S01]  /*6b90*/  FFMA R2, R49.reuse, R67, R2 ;  /* 0x0000004331027223 */ /* 0x040fe20000000002 */
[--C-:B------:R-:W-:Y:S02]  /*6ba0*/  HADD2.F32 R71, -RZ, R72.reuse.H0_H0 ;  /* 0x20000048ff477230 */ /* 0x100fe40000004100 */
[----:B------:R-:W-:Y:S01]  /*6bb0*/  FFMA R3, R49, R66, R3 ;  /* 0x0000004231037223 */ /* 0x000fe20000000003 */
[----:B------:R-:W-:Y:S02]  /*6bc0*/  HADD2.F32 R72, -RZ, R72.H1_H1 ;  /* 0x30000048ff487230 */ /* 0x000fe40000004100 */
[----:B------:R-:W-:Y:S01]  /*6bd0*/  FMUL R22, R47, R26 ;  /* 0x0000001a2f167220 */ /* 0x000fe20000400000 */
        /* <DEDUP_REMOVED lines=18> */
[----:B------:R-:W-:Y:S01]  /*6d00*/  F2FP.SATFINITE.E5M2.F32.PACK_AB_MERGE_C R94, R15, R14, RZ ;  /* 0x0000000e0f5e723e */ /* 0x000fe200048060ff */
[----:B------:R-:W-:Y:S01]  /*6d10*/  FFMA R28, R49, R51, R28 ;  /* 0x00000033311c7223 */ /* 0x000fe2000000001c */
[----:B------:R-:W-:Y:S01]  /*6d20*/  F2FP.SATFINITE.E5M2.F32.PACK_AB_MERGE_C R95, R19, R18, RZ ;  /* 0x00000012135f723e */ /* 0x000fe200048060ff */
[C---:B------:R-:W-:Y:S01]  /*6d30*/  FFMA R29, R49.reuse, R48, R29 ;  /* 0x00000030311d7223 */ /* 0x040fe2000000001d */
[C---:B------:R-:W-:Y:S01]  /*6d40*/  FFMA R30, R49.reuse, R77, R30 ;  /* 0x0000004d311e7223 */ /* 0x040fe2000000001e */
[----:B------:R-:W-:Y:S01]  /*6d50*/  FFMA R35, R49, R50, R35 ;  /* 0x0000003231237223 */ /* 0x000fe20000000023 */
[----:B------:R-:W-:Y:S02]  /*6d60*/  F2FP.SATFINITE.E5M2.F32.PACK_AB_MERGE_C R94, R13, R12, R94 ;  /* 0x0000000c0d5e723e */ /* 0x000fe4000480605e */
[----:B------:R-:W-:Y:S02]  /*6d70*/  F2FP.SATFINITE.E5M2.F32.PACK_AB_MERGE_C R95, R17, R16, R95 ;  /* 0x00000010115f723e */ /* 0x000fe4000480605f */
[----:B------:R-:W-:Y:S02]  /*6d80*/  F2FP.SATFINITE.E5M2.F32.PACK_AB_MERGE_C R113, R23, R3, RZ ;  /* 0x000000031771723e */ /* 0x000fe400048060ff */
[----:B------:R-:W-:Y:S01]  /*6d90*/  F2FP.SATFINITE.E5M2.F32.PACK_AB_MERGE_C R114, R27, R22, RZ ;  /* 0x000000161b72723e */ /* 0x000fe200048060ff */
[----:B------:R1:W-:Y:S01]  /*6da0*/  STS.128 [R103+UR43+0x1400], R92 ;  /* 0x0014005c67007988 */ /* 0x0003e20008000c2b */
[----:B------:R-:W-:Y:S02]  /*6db0*/  F2FP.SATFINITE.E5M2.F32.PACK_AB_MERGE_C R116, R31, R26, RZ ;  /* 0x0000001a1f74723e */ /* 0x000fe400048060ff */
[----:B------:R-:W-:Y:S02]  /*6dc0*/  F2FP.SATFINITE.E5M2.F32.PACK_AB_MERGE_C R117, R35, R30, RZ ;  /* 0x0000001e2375723e */ /* 0x000fe400048060ff */
[----:B------:R-:W-:Y:S02]  /*6dd0*/  F2FP.SATFINITE.E5M2.F32.PACK_AB_MERGE_C R112, R2, R0, R113 ;  /* 0x000000000270723e */ /* 0x000fe40004806071 */
[----:B------:R-:W-:Y:S02]  /*6de0*/  F2FP.SATFINITE.E5M2.F32.PACK_AB_MERGE_C R113, R21, R20, R114 ;  /* 0x000000141571723e */ /* 0x000fe40004806072 */
[----:B------:R-:W-:Y:S02]  /*6df0*/  F2FP.SATFINITE.E5M2.F32.PACK_AB_MERGE_C R114, R25, R24, R116 ;  /* 0x000000181972723e */ /* 0x000fe40004806074 */
[----:B------:R-:W-:Y:S02]  /*6e00*/  F2FP.SATFINITE.E5M2.F32.PACK_AB_MERGE_C R115, R29, R28, R117 ;  /* 0x0000001c1d73723e */ /* 0x000fe40004806075 */
[----:B------:R-:W-:Y:S03]  /*6e10*/  IADD3 R116, PT, PT, R44, 0x1, RZ ;  /* 0x000000012c747810 */ /* 0x000fe60007ffe0ff */
[----:B------:R1:W-:Y:S01]  /*6e20*/  STS.128 [R102+0x1010], R112 ;  /* 0x0010107066007388 */ /* 0x0003e20000000c00 */
[----:B------:R-:W-:Y:S01]  /*6e30*/  @!PT LDS RZ, [RZ] ;  /* 0x00000000fffff984 */ /* 0x000fe20000000800 */
[----:B------:R-:W-:Y:S01]  /*6e40*/  @!PT LDS RZ, [RZ] ;  /* 0x00000000fffff984 */ /* 0x000fe20000000800 */
[----:B------:R-:W-:Y:S01]  /*6e50*/  @!PT LDS RZ, [RZ] ;  /* 0x00000000fffff984 */ /* 0x000fe20000000800 */
[----:B------:R-:W-:Y:S01]  /*6e60*/  @!PT LDS RZ, [RZ] ;  /* 0x00000000fffff984 */ /* 0x000fe20000000800 */
[----:B------:R3:W-:Y:S07]  /*6e70*/  MEMBAR.ALL.CTA ;  /* 0x0000000000007992 */ /* 0x0007ee0000008000 */
[----:B---3--:R-:W3:Y:S02]  /*6e80*/  FENCE.VIEW.ASYNC.S ;  /* 0x00000000000073c6 */ /* 0x008ee40000000000 */
[----:B---3--:R-:W-:Y:S06]  /*6e90*/  BAR.SYNC.DEFER_BLOCKING 0x1, 0x80 ;  /* 0x0042000000007b1d */ /* 0x008fec0000010000 */
[----:B------:R-:W-:Y:S05]  /*6ea0*/  @P0 BRA `(.L_x_117) ;  /* 0x0000000000340947 */ /* 0x000fea0003800000 */
[----:B------:R-:W-:Y:S01]  /*6eb0*/  UIADD3 UR12, UPT, UPT, UR43, 0x1400, URZ ;  /* 0x000014002b0c7890 */ /* 0x000fe2000fffe0ff */
[----:B------:R-:W-:Y:S01]  /*6ec0*/  R2UR UR9, R91 ;  /* 0x000000005b0972ca */ /* 0x000fe200000e0000 */
[----:B------:R-:W-:Y:S01]  /*6ed0*/  UIADD3 UR10, UP0, UPT, UR46, 0x680, URZ ;  /* 0x000006802e0a7890 */ /* 0x000fe2000ff1e0ff */
[----:B------:R-:W-:Y:S01]  /*6ee0*/  R2UR UR8, R97 ;  /* 0x00000000610872ca */ /* 0x000fe200000e0000 */
[----:B------:R-:W-:Y:S02]  /*6ef0*/  UMOV UR7, UR36 ;  /* 0x0000002400077c82 */ /* 0x000fe40008000000 */
[----:B------:R-:W-:Y:S01]  /*6f00*/  IMAD.U32 R109, RZ, RZ, UR12 ;  /* 0x0000000cff6d7e24 */ /* 0x000fe2000f8e00ff */
[----:B------:R-:W-:Y:S04]  /*6f10*/  UIADD3.X UR11, UPT, UPT, URZ, UR47, URZ, UP0, !UPT ;  /* 0x0000002fff0b7290 */ /* 0x000fe800087fe4ff */
[----:B------:R-:W-:Y:S03]  /*6f20*/  R2UR UR4, R109 ;  /* 0x000000006d0472ca */ /* 0x000fe600000e0000 */
[----:B------:R-:W-:Y:S02]  /*6f30*/  USHF.L.U32 UR5, UR9, 0x6, URZ ;  /* 0x0000000609057899 */ /* 0x000fe400080006ff */
[----:B------:R-:W-:Y:S09]  /*6f40*/  USHF.L.U32 UR6, UR8, 0x6, URZ ;  /* 0x0000000608067899 */ /* 0x000ff200080006ff */
[----:B------:R3:W-:Y:S01]  /*6f50*/  UTMASTG.3D [UR4], [UR10] ;  /* 0x000000040a0073b5 */ /* 0x0007e20008010000 */
[----:B------:R0:W-:Y:S01]  /*6f60*/  UTMACMDFLUSH ;  /* 0x00000000000079b7 */ /* 0x0001e20000000000 */
[----:B---3--:R-:W-:Y:S04]  /*6f70*/  DEPBAR.LE SB0, 0x0 ;  /* 0x000080000000791a */ /* 0x008fe80000000000 */
.L_x_117:
[----:B------:R-:W-:Y:S05]  /*6f80*/  BSYNC.RECONVERGENT B0 ;  /* 0x0000000000007941 */ /* 0x000fea0003800200 */
.L_x_116:
[----:B------:R-:W-:Y:S01]  /*6f90*/  BAR.SYNC.DEFER_BLOCKING 0x1, 0x80 ;  /* 0x0042000000007b1d */ /* 0x000fe20000010000 */
[----:B------:R-:W-:Y:S01]  /*6fa0*/  ISETP.NE.AND P2, PT, R110, RZ, PT ;  /* 0x000000ff6e00720c */ /* 0x000fe20003f45270 */
[----:B------:R-:W-:Y:S01]  /*6fb0*/  IMAD.IADD R91, R43, 0x1, R79 ;  /* 0x000000012b5b7824 */ /* 0x000fe200078e024f */
[----:B------:R-:W-:Y:S01]  /*6fc0*/  ISETP.NE.AND P0, PT, R111, 0x2, PT ;  /* 0x000000026f00780c */ /* 0x000fe20003f05270 */
[----:B------:R-:W-:Y:S01]  /*6fd0*/  IMAD.IADD R97, R45, 0x1, R90 ;  /* 0x000000012d617824 */ /* 0x000fe200078e025a */
[----:B------:R-:W-:Y:S02]  /*6fe0*/  ISETP.NE.AND P1, PT, R116, 0x4, PT ;  /* 0x000000047400780c */ /* 0x000fe40003f25270 */
[----:B------:R-:W-:Y:S02]  /*6ff0*/  SEL R0, RZ, 0x1, P0 ;  /* 0x00000001ff007807 */ /* 0x000fe40000000000 */
[----:B------:R-:W-:Y:S02]  /*7000*/  SEL R3, RZ, 0x1, P1 ;  /* 0x00000001ff037807 */ /* 0x000fe40000800000 */
[----:B------:R-:W-:Y:S02]  /*7010*/  LOP3.LUT R107, R107, R0, RZ, 0x3c, !PT ;  /* 0x000000006b6b7212 */ /* 0x000fe400078e3cff */
[----:B------:R-:W-:Y:S02]  /*7020*/  LOP3.LUT R108, R108, R3, RZ, 0x3c, !PT ;  /* 0x000000036c6c7212 */ /* 0x000fe400078e3cff */
[----:B------:R-:W-:Y:S02]  /*7030*/  @P2 R2UR UR36, R105 ;  /* 0x00000000692422ca */ /* 0x000fe400000e0000 */
[----:B------:R-:W-:Y:S02]  /*7040*/  SEL R111, R111, RZ, P0 ;  /* 0x000000ff6f6f7207 */ /* 0x000fe40000000000 */
[----:B------:R-:W-:Y:S01]  /*7050*/  SEL R44, R116, RZ, P1 ;  /* 0x000000ff742c7207 */ /* 0x000fe20000800000 */
[----:B------:R-:W-:Y:S10]  /*7060*/  @P2 BRA `(.L_x_118) ;  /* 0xffffffe400842947 */ /* 0x000ff4000383ffff */
[----:B------:R-:W-:Y:S05]  /*7070*/  EXIT ;  /* 0x000000000000794d */ /* 0x000fea0003800000 */
.L_x_20:
[----:B--2---:R2:W1:Y:S02]  /*7080*/  SYNCS.PHASECHK.TRANS64.TRYWAIT P0, [R3+URZ+0x240], R2 ;  /* 0x00024002030075a7 */ /* 0x00446400080011ff */
[----:B-1----:R-:W-:Y:S05]  /*7090*/  @!P0 NANOSLEEP.SYNCS 0x989680 ;  /* 0x009896800000895d */ /* 0x002fea0003900000 */
[----:B------:R-:W1:Y:S02]  /*70a0*/  @!P0 SYNCS.PHASECHK.TRANS64 P0, [R3+URZ+0x240], R2 ;  /* 0x00024002030085a7 */ /* 0x000e6400080010ff */
[----:B-1----:R-:W-:Y:S05]  /*70b0*/  @!P0 BRA `(.L_x_20) ;  /* 0xfffffffc00f08947 */ /* 0x002fea000383ffff */
[----:B------:R-:W-:Y:S05]  /*70c0*/  BRA `(.L_x_119) ;  /* 0xffffffa400f07947 */ /* 0x000fea000383ffff */
.L_x_23:
[----:B-1----:R-:W-:-:S07]  /*70d0*/  MOV R2, UR33 ;  /* 0x0000002100027c02 */ /* 0x002fce0008000f00 */
.L_x_120:
[----:B-1----:R1:W2:Y:S02]  /*70e0*/  SYNCS.PHASECHK.TRANS64.TRYWAIT P0, [R2+URZ+0xd8], R5 ;  /* 0x0000d805020075a7 */ /* 0x0022a400080011ff */
[----:B--2---:R-:W-:Y:S05]  /*70f0*/  @!P0 NANOSLEEP.SYNCS 0x989680 ;  /* 0x009896800000895d */ /* 0x004fea0003900000 */
[----:B------:R-:W2:Y:S02]  /*7100*/  @!P0 SYNCS.PHASECHK.TRANS64 P0, [R2+URZ+0xd8], R5 ;  /* 0x0000d805020085a7 */ /* 0x000ea400080010ff */
[----:B--2---:R-:W-:Y:S05]  /*7110*/  @!P0 BRA `(.L_x_120) ;  /* 0xfffffffc00f08947 */ /* 0x004fea000383ffff */
[----:B------:R-:W-:Y:S05]  /*7120*/  BRA `(.L_x_22) ;  /* 0xffffffa800407947 */ /* 0x000fea000383ffff */
.L_x_29:
[----:B-1----:R-:W-:-:S07]  /*7130*/  MOV R2, UR17 ;  /* 0x0000001100027c02 */ /* 0x002fce0008000f00 */
.L_x_121:
[----:B-1----:R1:W2:Y:S02]  /*7140*/  SYNCS.PHASECHK.TRANS64.TRYWAIT P0, [R2+URZ+0xd8], R5 ;  /* 0x0000d805020075a7 */ /* 0x0022a400080011ff */
[----:B--2---:R-:W-:Y:S05]  /*7150*/  @!P0 NANOSLEEP.SYNCS 0x989680 ;  /* 0x009896800000895d */ /* 0x004fea0003900000 */
[----:B------:R-:W2:Y:S02]  /*7160*/  @!P0 SYNCS.PHASECHK.TRANS64 P0, [R2+URZ+0xd8], R5 ;  /* 0x0000d805020085a7 */ /* 0x000ea400080010ff */
[----:B--2---:R-:W-:Y:S05]  /*7170*/  @!P0 BRA `(.L_x_121) ;  /* 0xfffffffc00f08947 */ /* 0x004fea000383ffff */
[----:B------:R-:W-:Y:S05]  /*7180*/  BRA `(.L_x_28) ;  /* 0xffffffa800e47947 */ /* 0x000fea000383ffff */
.L_x_33:
[----:B-1----:R1:W2:Y:S02]  /*7190*/  SYNCS.PHASECHK.TRANS64.TRYWAIT P0, [R2+URZ+0x1d0], R3 ;  /* 0x0001d003020075a7 */ /* 0x0022a400080011ff */
[----:B--2---:R-:W-:Y:S05]  /*71a0*/  @!P0 NANOSLEEP.SYNCS 0x989680 ;  /* 0x009896800000895d */ /* 0x004fea0003900000 */
[----:B------:R-:W2:Y:S02]  /*71b0*/  @!P0 SYNCS.PHASECHK.TRANS64 P0, [R2+URZ+0x1d0], R3 ;  /* 0x0001d003020085a7 */ /* 0x000ea400080010ff */
[----:B--2---:R-:W-:Y:S05]  /*71c0*/  @!P0 BRA `(.L_x_33) ;  /* 0xfffffffc00f08947 */ /* 0x004fea000383ffff */
[----:B------:R-:W-:Y:S05]  /*71d0*/  BRA `(.L_x_122) ;  /* 0xffffffac00707947 */ /* 0x000fea000383ffff */
.L_x_37:
[----:B----4-:R-:W-:-:S07]  /*71e0*/  MOV R0, UR5 ;  /* 0x0000000500007c02 */ /* 0x010fce0008000f00 */
.L_x_123:
[----:B-1----:R1:W2:Y:S02]  /*71f0*/  SYNCS.PHASECHK.TRANS64.TRYWAIT P0, [R0+URZ], R3 ;  /* 0x00000003000075a7 */ /* 0x0022a400080011ff */
[----:B--2---:R-:W-:Y:S05]  /*7200*/  @!P0 NANOSLEEP.SYNCS 0x989680 ;  /* 0x009896800000895d */ /* 0x004fea0003900000 */
[----:B------:R-:W2:Y:S02]  /*7210*/  @!P0 SYNCS.PHASECHK.TRANS64 P0, [R0+URZ], R3 ;  /* 0x00000003000085a7 */ /* 0x000ea400080010ff */
[----:B--2---:R-:W-:Y:S05]  /*7220*/  @!P0 BRA `(.L_x_123) ;  /* 0xfffffffc00f08947 */ /* 0x004fea000383ffff */
[----:B------:R-:W-:Y:S05]  /*7230*/  BRA `(.L_x_124) ;  /* 0xffffffb000e07947 */ /* 0x000fea000383ffff */
.L_x_38:
[----:B----4-:R-:W-:-:S07]  /*7240*/  MOV R0, UR5 ;  /* 0x0000000500007c02 */ /* 0x010fce0008000f00 */
.L_x_125:
[----:B-1----:R1:W2:Y:S02]  /*7250*/  SYNCS.PHASECHK.TRANS64.TRYWAIT P0, [R0+URZ], R3 ;  /* 0x00000003000075a7 */ /* 0x0022a400080011ff */
[----:B--2---:R-:W-:Y:S05]  /*7260*/  @!P0 NANOSLEEP.SYNCS 0x989680 ;  /* 0x009896800000895d */ /* 0x004fea0003900000 */
[----:B------:R-:W2:Y:S02]  /*7270*/  @!P0 SYNCS.PHASECHK.TRANS64 P0, [R0+URZ], R3 ;  /* 0x00000003000085a7 */ /* 0x000ea400080010ff */
[----:B--2---:R-:W-:Y:S05]  /*7280*/  @!P0 BRA `(.L_x_125) ;  /* 0xfffffffc00f08947 */ /* 0x004fea000383ffff */
[----:B------:R-:W-:Y:S05]  /*7290*/  BRA `(.L_x_126) ;  /* 0xffffffb000ec7947 */ /* 0x000fea000383ffff */
.L_x_39:
[----:B----4-:R-:W-:-:S07]  /*72a0*/  MOV R0, UR5 ;  /* 0x0000000500007c02 */ /* 0x010fce0008000f00 */
.L_x_127:
[----:B-1----:R1:W2:Y:S02]  /*72b0*/  SYNCS.PHASECHK.TRANS64.TRYWAIT P0, [R0+URZ], R3 ;  /* 0x00000003000075a7 */ /* 0x0022a400080011ff */
[----:B--2---:R-:W-:Y:S05]  /*72c0*/  @!P0 NANOSLEEP.SYNCS 0x989680 ;  /* 0x009896800000895d */ /* 0x004fea0003900000 */
[----:B------:R-:W2:Y:S02]  /*72d0*/  @!P0 SYNCS.PHASECHK.TRANS64 P0, [R0+URZ], R3 ;  /* 0x00000003000085a7 */ /* 0x000ea400080010ff */
[----:B--2---:R-:W-:Y:S05]  /*72e0*/  @!P0 BRA `(.L_x_127) ;  /* 0xfffffffc00f08947 */ /* 0x004fea000383ffff */
[----:B------:R-:W-:Y:S05]  /*72f0*/  BRA `(.L_x_128) ;  /* 0xffffffb000f87947 */ /* 0x000fea000383ffff */
.L_x_40:
[----:B----4-:R-:W-:-:S07]  /*7300*/  MOV R0, UR5 ;  /* 0x0000000500007c02 */ /* 0x010fce0008000f00 */
.L_x_129:
[----:B-1----:R1:W2:Y:S02]  /*7310*/  SYNCS.PHASECHK.TRANS64.TRYWAIT P0, [R0+URZ], R3 ;  /* 0x00000003000075a7 */ /* 0x0022a400080011ff */
[----:B--2---:R-:W-:Y:S05]  /*7320*/  @!P0 NANOSLEEP.SYNCS 0x989680 ;  /* 0x009896800000895d */ /* 0x004fea0003900000 */
[----:B------:R-:W2:Y:S02]  /*7330*/  @!P0 SYNCS.PHASECHK.TRANS64 P0, [R0+URZ], R3 ;  /* 0x00000003000085a7 */ /* 0x000ea400080010ff */
[----:B--2---:R-:W-:Y:S05]  /*7340*/  @!P0 BRA `(.L_x_129) ;  /* 0xfffffffc00f08947 */ /* 0x004fea000383ffff */
[----:B------:R-:W-:Y:S05]  /*7350*/  BRA `(.L_x_130) ;  /* 0xffffffb400047947 */ /* 0x000fea000383ffff */
.L_x_41:
[----:B----4-:R-:W-:-:S07]  /*7360*/  MOV R0, UR5 ;  /* 0x0000000500007c02 */ /* 0x010fce0008000f00 */
.L_x_131:
[----:B-1----:R1:W2:Y:S02]  /*7370*/  SYNCS.PHASECHK.TRANS64.TRYWAIT P0, [R0+URZ], R3 ;  /* 0x00000003000075a7 */ /* 0x0022a400080011ff */
[----:B--2---:R-:W-:Y:S05]  /*7380*/  @!P0 NANOSLEEP.SYNCS 0x989680 ;  /* 0x009896800000895d */ /* 0x004fea0003900000 */
[----:B------:R-:W2:Y:S02]  /*7390*/  @!P0 SYNCS.PHASECHK.TRANS64 P0, [R0+URZ], R3 ;  /* 0x00000003000085a7 */ /* 0x000ea400080010ff */
[----:B--2---:R-:W-:Y:S05]  /*73a0*/  @!P0 BRA `(.L_x_131) ;  /* 0xfffffffc00f08947 */ /* 0x004fea000383ffff */
[----:B------:R-:W-:Y:S05]  /*73b0*/  BRA `(.L_x_132) ;  /* 0xffffffb400107947 */ /* 0x000fea000383ffff */
.L_x_42:
[----:B----4-:R-:W-:-:S07]  /*73c0*/  MOV R0, UR5 ;  /* 0x0000000500007c02 */ /* 0x010fce0008000f00 */
.L_x_133:
[----:B-1----:R1:W2:Y:S02]  /*73d0*/  SYNCS.PHASECHK.TRANS64.TRYWAIT P0, [R0+URZ], R3 ;  /* 0x00000003000075a7 */ /* 0x0022a400080011ff */
[----:B--2---:R-:W-:Y:S05]  /*73e0*/  @!P0 NANOSLEEP.SYNCS 0x989680 ;  /* 0x009896800000895d */ /* 0x004fea0003900000 */
[----:B------:R-:W2:Y:S02]  /*73f0*/  @!P0 SYNCS.PHASECHK.TRANS64 P0, [R0+URZ], R3 ;  /* 0x00000003000085a7 */ /* 0x000ea400080010ff */
[----:B--2---:R-:W-:Y:S05]  /*7400*/  @!P0 BRA `(.L_x_133) ;  /* 0xfffffffc00f08947 */ /* 0x004fea000383ffff */
[----:B------:R-:W-:Y:S05]  /*7410*/  BRA `(.L_x_134) ;  /* 0xffffffb4001c7947 */ /* 0x000fea000383ffff */
.L_x_43:
[----:B----4-:R-:W-:-:S07]  /*7420*/  MOV R0, UR5 ;  /* 0x0000000500007c02 */ /* 0x010fce0008000f00 */
.L_x_135:
[----:B-1----:R1:W2:Y:S02]  /*7430*/  SYNCS.PHASECHK.TRANS64.TRYWAIT P0, [R0+URZ], R3 ;  /* 0x00000003000075a7 */ /* 0x0022a400080011ff */
[----:B--2---:R-:W-:Y:S05]  /*7440*/  @!P0 NANOSLEEP.SYNCS 0x989680 ;  /* 0x009896800000895d */ /* 0x004fea0003900000 */
[----:B------:R-:W2:Y:S02]  /*7450*/  @!P0 SYNCS.PHASECHK.TRANS64 P0, [R0+URZ], R3 ;  /* 0x00000003000085a7 */ /* 0x000ea400080010ff */
[----:B--2---:R-:W-:Y:S05]  /*7460*/  @!P0 BRA `(.L_x_135) ;  /* 0xfffffffc00f08947 */ /* 0x004fea000383ffff */
[----:B------:R-:W-:Y:S05]  /*7470*/  BRA `(.L_x_136) ;  /* 0xffffffb400287947 */ /* 0x000fea000383ffff */
.L_x_44:
[----:B----4-:R-:W-:-:S07]  /*7480*/  MOV R0, UR5 ;  /* 0x0000000500007c02 */ /* 0x010fce0008000f00 */
.L_x_137:
[----:B-1----:R1:W2:Y:S02]  /*7490*/  SYNCS.PHASECHK.TRANS64.TRYWAIT P0, [R0+URZ], R3 ;  /* 0x00000003000075a7 */ /* 0x0022a400080011ff */
[----:B--2---:R-:W-:Y:S05]  /*74a0*/  @!P0 NANOSLEEP.SYNCS 0x989680 ;  /* 0x009896800000895d */ /* 0x004fea0003900000 */
[----:B------:R-:W2:Y:S02]  /*74b0*/  @!P0 SYNCS.PHASECHK.TRANS64 P0, [R0+URZ], R3 ;  /* 0x00000003000085a7 */ /* 0x000ea400080010ff */
[----:B--2---:R-:W-:Y:S05]  /*74c0*/  @!P0 BRA `(.L_x_137) ;  /* 0xfffffffc00f08947 */ /* 0x004fea000383ffff */
[----:B------:R-:W-:Y:S05]  /*74d0*/  BRA `(.L_x_138) ;  /* 0xffffffb400347947 */ /* 0x000fea000383ffff */
.L_x_45:
[----:B----4-:R-:W-:-:S07]  /*74e0*/  MOV R0, UR5 ;  /* 0x0000000500007c02 */ /* 0x010fce0008000f00 */
.L_x_139:
[----:B-1----:R1:W2:Y:S02]  /*74f0*/  SYNCS.PHASECHK.TRANS64.TRYWAIT P0, [R0+URZ], R3 ;  /* 0x00000003000075a7 */ /* 0x0022a400080011ff */
[----:B--2---:R-:W-:Y:S05]  /*7500*/  @!P0 NANOSLEEP.SYNCS 0x989680 ;  /* 0x009896800000895d */ /* 0x004fea0003900000 */
[----:B------:R-:W2:Y:S02]  /*7510*/  @!P0 SYNCS.PHASECHK.TRANS64 P0, [R0+URZ], R3 ;  /* 0x00000003000085a7 */ /* 0x000ea400080010ff */
[----:B--2---:R-:W-:Y:S05]  /*7520*/  @!P0 BRA `(.L_x_139) ;  /* 0xfffffffc00f08947 */ /* 0x004fea000383ffff */
[----:B------:R-:W-:Y:S05]  /*7530*/  BRA `(.L_x_140) ;  /* 0xffffffb400407947 */ /* 0x000fea000383ffff */
.L_x_46:
[----:B----4-:R-:W-:-:S07]  /*7540*/  MOV R0, UR5 ;  /* 0x0000000500007c02 */ /* 0x010fce0008000f00 */
.L_x_141:
[----:B-1----:R1:W2:Y:S02]  /*7550*/  SYNCS.PHASECHK.TRANS64.TRYWAIT P0, [R0+URZ], R3 ;  /* 0x00000003000075a7 */ /* 0x0022a400080011ff */
[----:B--2---:R-:W-:Y:S05]  /*7560*/  @!P0 NANOSLEEP.SYNCS 0x989680 ;  /* 0x009896800000895d */ /* 0x004fea0003900000 */
[----:B------:R-:W2:Y:S02]  /*7570*/  @!P0 SYNCS.PHASECHK.TRANS64 P0, [R0+URZ], R3 ;  /* 0x00000003000085a7 */ /* 0x000ea400080010ff */
[----:B--2---:R-:W-:Y:S05]  /*7580*/  @!P0 BRA `(.L_x_141) ;  /* 0xfffffffc00f08947 */ /* 0x004fea000383ffff */
[----:B------:R-:W-:Y:S05]  /*7590*/  BRA `(.L_x_142) ;  /* 0xffffffb4004c7947 */ /* 0x000fea000383ffff */
.L_x_47:
[----:B----4-:R-:W-:-:S07]  /*75a0*/  MOV R0, UR5 ;  /* 0x0000000500007c02 */ /* 0x010fce0008000f00 */
.L_x_143:
[----:B-1----:R1:W2:Y:S02]  /*75b0*/  SYNCS.PHASECHK.TRANS64.TRYWAIT P0, [R0+URZ], R3 ;  /* 0x00000003000075a7 */ /* 0x0022a400080011ff */
[----:B--2---:R-:W-:Y:S05]  /*75c0*/  @!P0 NANOSLEEP.SYNCS 0x989680 ;  /* 0x009896800000895d */ /* 0x004fea0003900000 */
[----:B------:R-:W2:Y:S02]  /*75d0*/  @!P0 SYNCS.PHASECHK.TRANS64 P0, [R0+URZ], R3 ;  /* 0x00000003000085a7 */ /* 0x000ea400080010ff */
[----:B--2---:R-:W-:Y:S05]  /*75e0*/  @!P0 BRA `(.L_x_143) ;  /* 0xfffffffc00f08947 */ /* 0x004fea000383ffff */
[----:B------:R-:W-:Y:S05]  /*75f0*/  BRA `(.L_x_144) ;  /* 0xffffffb400587947 */ /* 0x000fea000383ffff */
.L_x_48:
[----:B----4-:R-:W-:-:S07]  /*7600*/  MOV R0, UR5 ;  /* 0x0000000500007c02 */ /* 0x010fce0008000f00 */
.L_x_145:
[----:B-1----:R1:W2:Y:S02]  /*7610*/  SYNCS.PHASECHK.TRANS64.TRYWAIT P0, [R0+URZ], R3 ;  /* 0x00000003000075a7 */ /* 0x0022a400080011ff */
[----:B--2---:R-:W-:Y:S05]  /*7620*/  @!P0 NANOSLEEP.SYNCS 0x989680 ;  /* 0x009896800000895d */ /* 0x004fea0003900000 */
[----:B------:R-:W2:Y:S02]  /*7630*/  @!P0 SYNCS.PHASECHK.TRANS64 P0, [R0+URZ], R3 ;  /* 0x00000003000085a7 */ /* 0x000ea400080010ff */
[----:B--2---:R-:W-:Y:S05]  /*7640*/  @!P0 BRA `(.L_x_145) ;  /* 0xfffffffc00f08947 */ /* 0x004fea000383ffff */
[----:B------:R-:W-:Y:S05]  /*7650*/  BRA `(.L_x_146) ;  /* 0xffffffb400647947 */ /* 0x000fea000383ffff */
.L_x_49:
[----:B----4-:R-:W-:-:S07]  /*7660*/  MOV R0, UR5 ;  /* 0x0000000500007c02 */ /* 0x010fce0008000f00 */
.L_x_147:
[----:B-1----:R1:W2:Y:S02]  /*7670*/  SYNCS.PHASECHK.TRANS64.TRYWAIT P0, [R0+URZ], R3 ;  /* 0x00000003000075a7 */ /* 0x0022a400080011ff */
[----:B--2---:R-:W-:Y:S05]  /*7680*/  @!P0 NANOSLEEP.SYNCS 0x989680 ;  /* 0x009896800000895d */ /* 0x004fea0003900000 */
[----:B------:R-:W2:Y:S02]  /*7690*/  @!P0 SYNCS.PHASECHK.TRANS64 P0, [R0+URZ], R3 ;  /* 0x00000003000085a7 */ /* 0x000ea400080010ff */
[----:B--2---:R-:W-:Y:S05]  /*76a0*/  @!P0 BRA `(.L_x_147) ;  /* 0xfffffffc00f08947 */ /* 0x004fea000383ffff */
[----:B------:R-:W-:Y:S05]  /*76b0*/  BRA `(.L_x_148) ;  /* 0xffffffb400707947 */ /* 0x000fea000383ffff */
.L_x_50:
[----:B----4-:R-:W-:-:S07]  /*76c0*/  MOV R0, UR5 ;  /* 0x0000000500007c02 */ /* 0x010fce0008000f00 */
.L_x_149:
[----:B-1----:R1:W2:Y:S02]  /*76d0*/  SYNCS.PHASECHK.TRANS64.TRYWAIT P0, [R0+URZ], R3 ;  /* 0x00000003000075a7 */ /* 0x0022a400080011ff */
[----:B--2---:R-:W-:Y:S05]  /*76e0*/  @!P0 NANOSLEEP.SYNCS 0x989680 ;  /* 0x009896800000895d */ /* 0x004fea0003900000 */
[----:B------:R-:W2:Y:S02]  /*76f0*/  @!P0 SYNCS.PHASECHK.TRANS64 P0, [R0+URZ], R3 ;  /* 0x00000003000085a7 */ /* 0x000ea400080010ff */
[----:B--2---:R-:W-:Y:S05]  /*7700*/  @!P0 BRA `(.L_x_149) ;  /* 0xfffffffc00f08947 */ /* 0x004fea000383ffff */
[----:B------:R-:W-:Y:S05]  /*7710*/  BRA `(.L_x_150) ;  /* 0xffffffb4007c7947 */ /* 0x000fea000383ffff */
.L_x_51:
[----:B----4-:R-:W-:-:S07]  /*7720*/  MOV R0, UR5 ;  /* 0x0000000500007c02 */ /* 0x010fce0008000f00 */
.L_x_151:
[----:B-1----:R1:W2:Y:S02]  /*7730*/  SYNCS.PHASECHK.TRANS64.TRYWAIT P0, [R0+URZ], R3 ;  /* 0x00000003000075a7 */ /* 0x0022a400080011ff */
[----:B--2---:R-:W-:Y:S05]  /*7740*/  @!P0 NANOSLEEP.SYNCS 0x989680 ;  /* 0x009896800000895d */ /* 0x004fea0003900000 */
[----:B------:R-:W2:Y:S02]  /*7750*/  @!P0 SYNCS.PHASECHK.TRANS64 P0, [R0+URZ], R3 ;  /* 0x00000003000085a7 */ /* 0x000ea400080010ff */
[----:B--2---:R-:W-:Y:S05]  /*7760*/  @!P0 BRA `(.L_x_151) ;  /* 0xfffffffc00f08947 */ /* 0x004fea000383ffff */
[----:B------:R-:W-:Y:S05]  /*7770*/  BRA `(.L_x_152) ;  /* 0xffffffb400887947 */ /* 0x000fea000383ffff */
.L_x_52:
[----:B----4-:R-:W-:-:S07]  /*7780*/  MOV R0, UR5 ;  /* 0x0000000500007c02 */ /* 0x010fce0008000f00 */
.L_x_153:
[----:B-1----:R1:W2:Y:S02]  /*7790*/  SYNCS.PHASECHK.TRANS64.TRYWAIT P0, [R0+URZ], R3 ;  /* 0x00000003000075a7 */ /* 0x0022a400080011ff */
[----:B--2---:R-:W-:Y:S05]  /*77a0*/  @!P0 NANOSLEEP.SYNCS 0x989680 ;  /* 0x009896800000895d */ /* 0x004fea0003900000 */
[----:B------:R-:W2:Y:S02]  /*77b0*/  @!P0 SYNCS.PHASECHK.TRANS64 P0, [R0+URZ], R3 ;  /* 0x00000003000085a7 */ /* 0x000ea400080010ff */
[----:B--2---:R-:W-:Y:S05]  /*77c0*/  @!P0 BRA `(.L_x_153) ;  /* 0xfffffffc00f08947 */ /* 0x004fea000383ffff */
[----:B------:R-:W-:Y:S05]  /*77d0*/  BRA `(.L_x_154) ;  /* 0xffffffb400947947 */ /* 0x000fea000383ffff */
.L_x_53:
[----:B----4-:R-:W-:-:S07]  /*77e0*/  MOV R0, UR5 ;  /* 0x0000000500007c02 */ /* 0x010fce0008000f00 */
.L_x_155:
[----:B-1----:R1:W2:Y:S02]  /*77f0*/  SYNCS.PHASECHK.TRANS64.TRYWAIT P0, [R0+URZ], R3 ;  /* 0x00000003000075a7 */ /* 0x0022a400080011ff */
[----:B--2---:R-:W-:Y:S05]  /*7800*/  @!P0 NANOSLEEP.SYNCS 0x989680 ;  /* 0x009896800000895d */ /* 0x004fea0003900000 */
[----:B------:R-:W2:Y:S02]  /*7810*/  @!P0 SYNCS.PHASECHK.TRANS64 P0, [R0+URZ], R3 ;  /* 0x00000003000085a7 */ /* 0x000ea400080010ff */
[----:B--2---:R-:W-:Y:S05]  /*7820*/  @!P0 BRA `(.L_x_155) ;  /* 0xfffffffc00f08947 */ /* 0x004fea000383ffff */
[----:B------:R-:W-:Y:S05]  /*7830*/  BRA `(.L_x_156) ;  /* 0xffffffb400a07947 */ /* 0x000fea000383ffff */
.L_x_54:
[----:B----4-:R-:W-:-:S07]  /*7840*/  MOV R0, UR5 ;  /* 0x0000000500007c02 */ /* 0x010fce0008000f00 */
.L_x_157:
[----:B-1----:R1:W2:Y:S02]  /*7850*/  SYNCS.PHASECHK.TRANS64.TRYWAIT P0, [R0+URZ], R3 ;  /* 0x00000003000075a7 */ /* 0x0022a400080011ff */
[----:B--2---:R-:W-:Y:S05]  /*7860*/  @!P0 NANOSLEEP.SYNCS 0x989680 ;  /* 0x009896800000895d */ /* 0x004fea0003900000 */
[----:B------:R-:W2:Y:S02]  /*7870*/  @!P0 SYNCS.PHASECHK.TRANS64 P0, [R0+URZ], R3 ;  /* 0x00000003000085a7 */ /* 0x000ea400080010ff */
[----:B--2---:R-:W-:Y:S05]  /*7880*/  @!P0 BRA `(.L_x_157) ;  /* 0xfffffffc00f08947 */ /* 0x004fea000383ffff */
[----:B------:R-:W-:Y:S05]  /*7890*/  BRA `(.L_x_158) ;  /* 0xffffffb400ac7947 */ /* 0x000fea000383ffff */
.L_x_55:
[----:B----4-:R-:W-:-:S07]  /*78a0*/  MOV R0, UR5 ;  /* 0x0000000500007c02 */ /* 0x010fce0008000f00 */
.L_x_159:
[----:B-1----:R1:W2:Y:S02]  /*78b0*/  SYNCS.PHASECHK.TRANS64.TRYWAIT P0, [R0+URZ], R3 ;  /* 0x00000003000075a7 */ /* 0x0022a400080011ff */
[----:B--2---:R-:W-:Y:S05]  /*78c0*/  @!P0 NANOSLEEP.SYNCS 0x989680 ;  /* 0x009896800000895d */ /* 0x004fea0003900000 */
[----:B------:R-:W2:Y:S02]  /*78d0*/  @!P0 SYNCS.PHASECHK.TRANS64 P0, [R0+URZ], R3 ;  /* 0x00000003000085a7 */ /* 0x000ea400080010ff */
[----:B--2---:R-:W-:Y:S05]  /*78e0*/  @!P0 BRA `(.L_x_159) ;  /* 0xfffffffc00f08947 */ /* 0x004fea000383ffff */
[----:B------:R-:W-:Y:S05]  /*78f0*/  BRA `(.L_x_160) ;  /* 0xffffffb400b87947 */ /* 0x000fea000383ffff */
.L_x_56:
[----:B----4-:R-:W-:-:S07]  /*7900*/  MOV R0, UR5 ;  /* 0x0000000500007c02 */ /* 0x010fce0008000f00 */
.L_x_161:
[----:B-1----:R1:W2:Y:S02]  /*7910*/  SYNCS.PHASECHK.TRANS64.TRYWAIT P0, [R0+URZ], R3 ;  /* 0x00000003000075a7 */ /* 0x0022a400080011ff */
[----:B--2---:R-:W-:Y:S05]  /*7920*/  @!P0 NANOSLEEP.SYNCS 0x989680 ;  /* 0x009896800000895d */ /* 0x004fea0003900000 */
[----:B------:R-:W2:Y:S02]  /*7930*/  @!P0 SYNCS.PHASECHK.TRANS64 P0, [R0+URZ], R3 ;  /* 0x00000003000085a7 */ /* 0x000ea400080010ff */
[----:B--2---:R-:W-:Y:S05]  /*7940*/  @!P0 BRA `(.L_x_161) ;  /* 0xfffffffc00f08947 */ /* 0x004fea000383ffff */
[----:B------:R-:W-:Y:S05]  /*7950*/  BRA `(.L_x_162) ;  /* 0xffffffb400c47947 */ /* 0x000fea000383ffff */
.L_x_57:
[----:B----4-:R-:W-:-:S07]  /*7960*/  MOV R0, UR5 ;  /* 0x0000000500007c02 */ /* 0x010fce0008000f00 */
.L_x_163:
[----:B-1----:R1:W2:Y:S02]  /*7970*/  SYNCS.PHASECHK.TRANS64.TRYWAIT P0, [R0+URZ], R3 ;  /* 0x00000003000075a7 */ /* 0x0022a400080011ff */
[----:B--2---:R-:W-:Y:S05]  /*7980*/  @!P0 NANOSLEEP.SYNCS 0x989680 ;  /* 0x009896800000895d */ /* 0x004fea0003900000 */
[----:B------:R-:W2:Y:S02]  /*7990*/  @!P0 SYNCS.PHASECHK.TRANS64 P0, [R0+URZ], R3 ;  /* 0x00000003000085a7 */ /* 0x000ea400080010ff */
[----:B--2---:R-:W-:Y:S05]  /*79a0*/  @!P0 BRA `(.L_x_163) ;  /* 0xfffffffc00f08947 */ /* 0x004fea000383ffff */
[----:B------:R-:W-:Y:S05]  /*79b0*/  BRA `(.L_x_164) ;  /* 0xffffffb400d07947 */ /* 0x000fea000383ffff */
.L_x_58:
[----:B----4-:R-:W-:-:S07]  /*79c0*/  MOV R0, UR5 ;  /* 0x0000000500007c02 */ /* 0x010fce0008000f00 */
.L_x_165:
[----:B-1----:R1:W2:Y:S02]  /*79d0*/  SYNCS.PHASECHK.TRANS64.TRYWAIT P0, [R0+URZ], R3 ;  /* 0x00000003000075a7 */ /* 0x0022a400080011ff */
[----:B--2---:R-:W-:Y:S05]  /*79e0*/  @!P0 NANOSLEEP.SYNCS 0x989680 ;  /* 0x009896800000895d */ /* 0x004fea0003900000 */
[----:B------:R-:W2:Y:S02]  /*79f0*/  @!P0 SYNCS.PHASECHK.TRANS64 P0, [R0+URZ], R3 ;  /* 0x00000003000085a7 */ /* 0x000ea400080010ff */
[----:B--2---:R-:W-:Y:S05]  /*7a00*/  @!P0 BRA `(.L_x_165) ;  /* 0xfffffffc00f08947 */ /* 0x004fea000383ffff */
[----:B------:R-:W-:Y:S05]  /*7a10*/  BRA `(.L_x_166) ;  /* 0xffffffb400dc7947 */ /* 0x000fea000383ffff */
.L_x_59:
[----:B----4-:R-:W-:-:S07]  /*7a20*/  MOV R0, UR5 ;  /* 0x0000000500007c02 */ /* 0x010fce0008000f00 */
.L_x_167:
[----:B-1----:R1:W2:Y:S02]  /*7a30*/  SYNCS.PHASECHK.TRANS64.TRYWAIT P0, [R0+URZ], R3 ;  /* 0x00000003000075a7 */ /* 0x0022a400080011ff */
[----:B--2---:R-:W-:Y:S05]  /*7a40*/  @!P0 NANOSLEEP.SYNCS 0x989680 ;  /* 0x009896800000895d */ /* 0x004fea0003900000 */
[----:B------:R-:W2:Y:S02]  /*7a50*/  @!P0 SYNCS.PHASECHK.TRANS64 P0, [R0+URZ], R3 ;  /* 0x00000003000085a7 */ /* 0x000ea400080010ff */
[----:B--2---:R-:W-:Y:S05]  /*7a60*/  @!P0 BRA `(.L_x_167) ;  /* 0xfffffffc00f08947 */ /* 0x004fea000383ffff */
[----:B------:R-:W-:Y:S05]  /*7a70*/  BRA `(.L_x_168) ;  /* 0xffffffb400e87947 */ /* 0x000fea000383ffff */
.L_x_60:
[----:B----4-:R-:W-:-:S07]  /*7a80*/  MOV R0, UR5 ;  /* 0x0000000500007c02 */ /* 0x010fce0008000f00 */
.L_x_169:
[----:B-1----:R1:W2:Y:S02]  /*7a90*/  SYNCS.PHASECHK.TRANS64.TRYWAIT P0, [R0+URZ], R3 ;  /* 0x00000003000075a7 */ /* 0x0022a400080011ff */
[----:B--2---:R-:W-:Y:S05]  /*7aa0*/  @!P0 NANOSLEEP.SYNCS 0x989680 ;  /* 0x009896800000895d */ /* 0x004fea0003900000 */
[----:B------:R-:W2:Y:S02]  /*7ab0*/  @!P0 SYNCS.PHASECHK.TRANS64 P0, [R0+URZ], R3 ;  /* 0x00000003000085a7 */ /* 0x000ea400080010ff */
[----:B--2---:R-:W-:Y:S05]  /*7ac0*/  @!P0 BRA `(.L_x_169) ;  /* 0xfffffffc00f08947 */ /* 0x004fea000383ffff */
[----:B------:R-:W-:Y:S05]  /*7ad0*/  BRA `(.L_x_170) ;  /* 0xffffffb400f47947 */ /* 0x000fea000383ffff */
.L_x_61:
[----:B----4-:R-:W-:-:S07]  /*7ae0*/  MOV R0, UR5 ;  /* 0x0000000500007c02 */ /* 0x010fce0008000f00 */
.L_x_171:
[----:B-1----:R1:W2:Y:S02]  /*7af0*/  SYNCS.PHASECHK.TRANS64.TRYWAIT P0, [R0+URZ], R3 ;  /* 0x00000003000075a7 */ /* 0x0022a400080011ff */
[----:B--2---:R-:W-:Y:S05]  /*7b00*/  @!P0 NANOSLEEP.SYNCS 0x989680 ;  /* 0x009896800000895d */ /* 0x004fea0003900000 */
[----:B------:R-:W2:Y:S02]  /*7b10*/  @!P0 SYNCS.PHASECHK.TRANS64 P0, [R0+URZ], R3 ;  /* 0x00000003000085a7 */ /* 0x000ea400080010ff */
[----:B--2---:R-:W-:Y:S05]  /*7b20*/  @!P0 BRA `(.L_x_171) ;  /* 0xfffffffc00f08947 */ /* 0x004fea000383ffff */
[----:B------:R-:W-:Y:S05]  /*7b30*/  BRA `(.L_x_172) ;  /* 0xffffffb800007947 */ /* 0x000fea000383ffff */
.L_x_62:
[----:B----4-:R-:W-:-:S07]  /*7b40*/  MOV R0, UR5 ;  /* 0x0000000500007c02 */ /* 0x010fce0008000f00 */
.L_x_173:
[----:B-1----:R1:W2:Y:S02]  /*7b50*/  SYNCS.PHASECHK.TRANS64.TRYWAIT P0, [R0+URZ], R3 ;  /* 0x00000003000075a7 */ /* 0x0022a400080011ff */
[----:B--2---:R-:W-:Y:S05]  /*7b60*/  @!P0 NANOSLEEP.SYNCS 0x989680 ;  /* 0x009896800000895d */ /* 0x004fea0003900000 */
[----:B------:R-:W2:Y:S02]  /*7b70*/  @!P0 SYNCS.PHASECHK.TRANS64 P0, [R0+URZ], R3 ;  /* 0x00000003000085a7 */ /* 0x000ea400080010ff */
[----:B--2---:R-:W-:Y:S05]  /*7b80*/  @!P0 BRA `(.L_x_173) ;  /* 0xfffffffc00f08947 */ /* 0x004fea000383ffff */
[----:B------:R-:W-:Y:S05]  /*7b90*/  BRA `(.L_x_174) ;  /* 0xffffffb8000c7947 */ /* 0x000fea000383ffff */
.L_x_65:
[----:B-1----:R1:W2:Y:S02]  /*7ba0*/  SYNCS.PHASECHK.TRANS64.TRYWAIT P0, [R0+URZ+0x230], R5 ;  /* 0x00023005000075a7 */ /* 0x0022a400080011ff */
[----:B--2---:R-:W-:Y:S05]  /*7bb0*/  @!P0 NANOSLEEP.SYNCS 0x989680 ;  /* 0x009896800000895d */ /* 0x004fea0003900000 */
[----:B------:R-:W2:Y:S02]  /*7bc0*/  @!P0 SYNCS.PHASECHK.TRANS64 P0, [R0+URZ+0x230], R5 ;  /* 0x00023005000085a7 */ /* 0x000ea400080010ff */
[----:B--2---:R-:W-:Y:S05]  /*7bd0*/  @!P0 BRA `(.L_x_65) ;  /* 0xfffffffc00f08947 */ /* 0x004fea000383ffff */
[----:B------:R-:W-:Y:S05]  /*7be0*/  BRA `(.L_x_175) ;  /* 0xffffffb800687947 */ /* 0x000fea000383ffff */
.L_x_66:
[----:B------:R-:W-:-:S07]  /*7bf0*/  MOV R0, UR5 ;  /* 0x0000000500007c02 */ /* 0x000fce0008000f00 */
.L_x_176:
[----:B-1----:R1:W2:Y:S02]  /*7c00*/  SYNCS.PHASECHK.TRANS64.TRYWAIT P0, [R0+URZ+0x1e0], R5 ;  /* 0x0001e005000075a7 */ /* 0x0022a400080011ff */
[----:B--2---:R-:W-:Y:S05]  /*7c10*/  @!P0 NANOSLEEP.SYNCS 0x989680 ;  /* 0x009896800000895d */ /* 0x004fea0003900000 */
[----:B------:R-:W2:Y:S02]  /*7c20*/  @!P0 SYNCS.PHASECHK.TRANS64 P0, [R0+URZ+0x1e0], R5 ;  /* 0x0001e005000085a7 */ /* 0x000ea400080010ff */
[----:B--2---:R-:W-:Y:S05]  /*7c30*/  @!P0 BRA `(.L_x_176) ;  /* 0xfffffffc00f08947 */ /* 0x004fea000383ffff */
[----:B------:R-:W-:Y:S05]  /*7c40*/  BRA `(.L_x_177) ;  /* 0xffffffb800787947 */ /* 0x000fea000383ffff */
.L_x_67:
[----:B-1----:R1:W2:Y:S02]  /*7c50*/  SYNCS.PHASECHK.TRANS64.TRYWAIT P1, [R0+URZ+0x1d0], R5 ;  /* 0x0001d005000075a7 */ /* 0x0022a400080211ff */
[----:B--2---:R-:W-:Y:S05]  /*7c60*/  @!P1 NANOSLEEP.SYNCS 0x989680 ;  /* 0x009896800000995d */ /* 0x004fea0003900000 */
[----:B------:R-:W2:Y:S02]  /*7c70*/  @!P1 SYNCS.PHASECHK.TRANS64 P1, [R0+URZ+0x1d0], R5 ;  /* 0x0001d005000095a7 */ /* 0x000ea400080210ff */
[----:B--2---:R-:W-:Y:S05]  /*7c80*/  @!P1 BRA `(.L_x_67) ;  /* 0xfffffffc00f09947 */ /* 0x004fea000383ffff */
[----:B------:R-:W-:Y:S05]  /*7c90*/  BRA `(.L_x_178) ;  /* 0xffffffb800a87947 */ /* 0x000fea000383ffff */
.L_x_70:
[----:B------:R-:W-:-:S07]  /*7ca0*/  MOV R0, UR5 ;  /* 0x0000000500007c02 */ /* 0x000fce0008000f00 */
.L_x_179:
[----:B-1----:R1:W2:Y:S02]  /*7cb0*/  SYNCS.PHASECHK.TRANS64.TRYWAIT P0, [R0+URZ+0x1e0], R3 ;  /* 0x0001e003000075a7 */ /* 0x0022a400080011ff */
[----:B--2---:R-:W-:Y:S05]  /*7cc0*/  @!P0 NANOSLEEP.SYNCS 0x989680 ;  /* 0x009896800000895d */ /* 0x004fea0003900000 */
[----:B------:R-:W2:Y:S02]  /*7cd0*/  @!P0 SYNCS.PHASECHK.TRANS64 P0, [R0+URZ+0x1e0], R3 ;  /* 0x0001e003000085a7 */ /* 0x000ea400080010ff */
[----:B--2---:R-:W-:Y:S05]  /*7ce0*/  @!P0 BRA `(.L_x_179) ;  /* 0xfffffffc00f08947 */ /* 0x004fea000383ffff */
[----:B------:R-:W-:Y:S05]  /*7cf0*/  BRA `(.L_x_69) ;  /* 0xffffffb800fc7947 */ /* 0x000fea000383ffff */
.L_x_77:
[----:B-1----:R1:W2:Y:S02]  /*7d00*/  SYNCS.PHASECHK.TRANS64.TRYWAIT P1, [R0+URZ+0x1d0], R5 ;  /* 0x0001d005000075a7 */ /* 0x0022a400080211ff */
[----:B--2---:R-:W-:Y:S05]  /*7d10*/  @!P1 NANOSLEEP.SYNCS 0x989680 ;  /* 0x009896800000995d */ /* 0x004fea0003900000 */
[----:B------:R-:W2:Y:S02]  /*7d20*/  @!P1 SYNCS.PHASECHK.TRANS64 P1, [R0+URZ+0x1d0], R5 ;  /* 0x0001d005000095a7 */ /* 0x000ea400080210ff */
[----:B--2---:R-:W-:Y:S05]  /*7d30*/  @!P1 BRA `(.L_x_77) ;  /* 0xfffffffc00f09947 */ /* 0x004fea000383ffff */
[----:B------:R-:W-:Y:S05]  /*7d40*/  BRA `(.L_x_180) ;  /* 0xffffffc0005c7947 */ /* 0x000fea000383ffff */
.L_x_78:
[----:B------:R-:W-:-:S07]  /*7d50*/  MOV R3, UR8 ;  /* 0x0000000800037c02 */ /* 0x000fce0008000f00 */
.L_x_181:
[----:B-1----:R1:W2:Y:S02]  /*7d60*/  SYNCS.PHASECHK.TRANS64.TRYWAIT P0, [R3+URZ+0x210], R0 ;  /* 0x00021000030075a7 */ /* 0x0022a400080011ff */
[----:B--2---:R-:W-:Y:S05]  /*7d70*/  @!P0 NANOSLEEP.SYNCS 0x989680 ;  /* 0x009896800000895d */ /* 0x004fea0003900000 */
[----:B------:R-:W2:Y:S02]  /*7d80*/  @!P0 SYNCS.PHASECHK.TRANS64 P0, [R3+URZ+0x210], R0 ;  /* 0x00021000030085a7 */ /* 0x000ea400080010ff */
[----:B--2---:R-:W-:Y:S05]  /*7d90*/  @!P0 BRA `(.L_x_181) ;  /* 0xfffffffc00f08947 */ /* 0x004fea000383ffff */
[----:B------:R-:W-:Y:S05]  /*7da0*/  BRA `(.L_x_182) ;  /* 0xffffffc000ac7947 */ /* 0x000fea000383ffff */
.L_x_81:
[----:B------:R-:W-:Y:S07]  /*7db0*/  MOV R0, UR7 ;  /* 0x0000000700007c02 */ /* 0x000fee0008000f00 */
.L_x_183:
[----:B-1----:R1:W2:Y:S02]  /*7dc0*/  SYNCS.PHASECHK.TRANS64.TRYWAIT P0, [R0+URZ], R3 ;  /* 0x00000003000075a7 */ /* 0x0022a400080011ff */
[----:B--2---:R-:W-:Y:S05]  /*7dd0*/  @!P0 NANOSLEEP.SYNCS 0x989680 ;  /* 0x009896800000895d */ /* 0x004fea0003900000 */
[----:B------:R-:W2:Y:S02]  /*7de0*/  @!P0 SYNCS.PHASECHK.TRANS64 P0, [R0+URZ], R3 ;  /* 0x00000003000085a7 */ /* 0x000ea400080010ff */
[----:B--2---:R-:W-:Y:S05]  /*7df0*/  @!P0 BRA `(.L_x_183) ;  /* 0xfffffffc00f08947 */ /* 0x004fea000383ffff */
[----:B------:R-:W-:Y:S05]  /*7e00*/  BRA `(.L_x_80) ;  /* 0xffffffc000c87947 */ /* 0x000fea000383ffff */
.L_x_84:
[----:B------:R-:W-:-:S07]  /*7e10*/  MOV R0, UR5 ;  /* 0x0000000500007c02 */ /* 0x000fce0008000f00 */
.L_x_184:
[----:B--2---:R2:W3:Y:S02]  /*7e20*/  SYNCS.PHASECHK.TRANS64.TRYWAIT P0, [R0+URZ], R3 ;  /* 0x00000003000075a7 */ /* 0x0044e400080011ff */
[----:B---3--:R-:W-:Y:S05]  /*7e30*/  @!P0 NANOSLEEP.SYNCS 0x989680 ;  /* 0x009896800000895d */ /* 0x008fea0003900000 */
[----:B------:R-:W3:Y:S02]  /*7e40*/  @!P0 SYNCS.PHASECHK.TRANS64 P0, [R0+URZ], R3 ;  /* 0x00000003000085a7 */ /* 0x000ee400080010ff */
[----:B---3--:R-:W-:Y:S05]  /*7e50*/  @!P0 BRA `(.L_x_184) ;  /* 0xfffffffc00f08947 */ /* 0x008fea000383ffff */
[----:B------:R-:W-:Y:S05]  /*7e60*/  BRA `(.L_x_185) ;  /* 0xffffffc4007c7947 */ /* 0x000fea000383ffff */
.L_x_85:
[----:B------:R-:W-:-:S07]  /*7e70*/  MOV R0, UR5 ;  /* 0x0000000500007c02 */ /* 0x000fce0008000f00 */
.L_x_186:
[----:B-1----:R1:W2:Y:S02]  /*7e80*/  SYNCS.PHASECHK.TRANS64.TRYWAIT P0, [R0+URZ], R3 ;  /* 0x00000003000075a7 */ /* 0x0022a400080011ff */
[----:B--2---:R-:W-:Y:S05]  /*7e90*/  @!P0 NANOSLEEP.SYNCS 0x989680 ;  /* 0x009896800000895d */ /* 0x004fea0003900000 */
[----:B------:R-:W2:Y:S02]  /*7ea0*/  @!P0 SYNCS.PHASECHK.TRANS64 P0, [R0+URZ], R3 ;  /* 0x00000003000085a7 */ /* 0x000ea400080010ff */
[----:B--2---:R-:W-:Y:S05]  /*7eb0*/  @!P0 BRA `(.L_x_186) ;  /* 0xfffffffc00f08947 */ /* 0x004fea000383ffff */
[----:B------:R-:W-:Y:S05]  /*7ec0*/  BRA `(.L_x_187) ;  /* 0xffffffc400887947 */ /* 0x000fea000383ffff */
.L_x_86:
[----:B------:R-:W-:-:S07]  /*7ed0*/  MOV R0, UR5 ;  /* 0x0000000500007c02 */ /* 0x000fce0008000f00 */
.L_x_188:
[----:B-1----:R1:W2:Y:S02]  /*7ee0*/  SYNCS.PHASECHK.TRANS64.TRYWAIT P0, [R0+URZ], R3 ;  /* 0x00000003000075a7 */ /* 0x0022a400080011ff */
[----:B--2---:R-:W-:Y:S05]  /*7ef0*/  @!P0 NANOSLEEP.SYNCS 0x989680 ;  /* 0x009896800000895d */ /* 0x004fea0003900000 */
[----:B------:R-:W2:Y:S02]  /*7f00*/  @!P0 SYNCS.PHASECHK.TRANS64 P0, [R0+URZ], R3 ;  /* 0x00000003000085a7 */ /* 0x000ea400080010ff */
[----:B--2---:R-:W-:Y:S05]  /*7f10*/  @!P0 BRA `(.L_x_188) ;  /* 0xfffffffc00f08947 */ /* 0x004fea000383ffff */
[----:B------:R-:W-:Y:S05]  /*7f20*/  BRA `(.L_x_189) ;  /* 0xffffffc400947947 */ /* 0x000fea000383ffff */
.L_x_87:
[----:B------:R-:W-:-:S07]  /*7f30*/  MOV R0, UR7 ;  /* 0x0000000700007c02 */ /* 0x000fce0008000f00 */
.L_x_190:
[----:B-1----:R1:W2:Y:S02]  /*7f40*/  SYNCS.PHASECHK.TRANS64.TRYWAIT P0, [R0+URZ], R3 ;  /* 0x00000003000075a7 */ /* 0x0022a400080011ff */
[----:B--2---:R-:W-:Y:S05]  /*7f50*/  @!P0 NANOSLEEP.SYNCS 0x989680 ;  /* 0x009896800000895d */ /* 0x004fea0003900000 */
[----:B------:R-:W2:Y:S02]  /*7f60*/  @!P0 SYNCS.PHASECHK.TRANS64 P0, [R0+URZ], R3 ;  /* 0x00000003000085a7 */ /* 0x000ea400080010ff */
[----:B--2---:R-:W-:Y:S05]  /*7f70*/  @!P0 BRA `(.L_x_190) ;  /* 0xfffffffc00f08947 */ /* 0x004fea000383ffff */
[----:B------:R-:W-:Y:S05]  /*7f80*/  BRA `(.L_x_191) ;  /* 0xffffffc400a07947 */ /* 0x000fea000383ffff */
.L_x_92:
[----:B---3--:R3:W1:Y:S02]  /*7f90*/  SYNCS.PHASECHK.TRANS64.TRYWAIT P0, [R0+URZ+0x1d0], R3 ;  /* 0x0001d003000075a7 */ /* 0x00866400080011ff */
[----:B-1----:R-:W-:Y:S05]  /*7fa0*/  @!P0 NANOSLEEP.SYNCS 0x989680 ;  /* 0x009896800000895d */ /* 0x002fea0003900000 */
[----:B------:R-:W1:Y:S02]  /*7fb0*/  @!P0 SYNCS.PHASECHK.TRANS64 P0, [R0+URZ+0x1d0], R3 ;  /* 0x0001d003000085a7 */ /* 0x000e6400080010ff */
[----:B-1----:R-:W-:Y:S05]  /*7fc0*/  @!P0 BRA `(.L_x_92) ;  /* 0xfffffffc00f08947 */ /* 0x002fea000383ffff */
[----:B------:R-:W-:Y:S05]  /*7fd0*/  BRA `(.L_x_192) ;  /* 0xffffffc8009c7947 */ /* 0x000fea000383ffff */
.L_x_95:
[----:B------:R-:W-:Y:S07]  /*7fe0*/  MOV R0, UR6 ;  /* 0x0000000600007c02 */ /* 0x000fee0008000f00 */
.L_x_193:
[----:B-1----:R1:W3:Y:S02]  /*7ff0*/  SYNCS.PHASECHK.TRANS64.TRYWAIT P0, [R0+URZ+0x1c8], R3 ;  /* 0x0001c803000075a7 */ /* 0x0022e400080011ff */
[----:B---3--:R-:W-:Y:S05]  /*8000*/  @!P0 NANOSLEEP.SYNCS 0x989680 ;  /* 0x009896800000895d */ /* 0x008fea0003900000 */
[----:B------:R-:W3:Y:S02]  /*8010*/  @!P0 SYNCS.PHASECHK.TRANS64 P0, [R0+URZ+0x1c8], R3 ;  /* 0x0001c803000085a7 */ /* 0x000ee400080010ff */
[----:B---3--:R-:W-:Y:S05]  /*8020*/  @!P0 BRA `(.L_x_193) ;  /* 0xfffffffc00f08947 */ /* 0x008fea000383ffff */
[----:B------:R-:W-:Y:S05]  /*8030*/  BRA `(.L_x_94) ;  /* 0xffffffcc00887947 */ /* 0x000fea000383ffff */
.L_x_98:
[----:B------:R-:W-:Y:S07]  /*8040*/  MOV R3, UR6 ;  /* 0x0000000600037c02 */ /* 0x000fee0008000f00 */
.L_x_194:
[----:B-1----:R1:W2:Y:S02]  /*8050*/  SYNCS.PHASECHK.TRANS64.TRYWAIT P2, [R3+URZ+0x1b8], R26 ;  /* 0x0001b81a030075a7 */ /* 0x0022a400080411ff */
[----:B--2---:R-:W-:Y:S05]  /*8060*/  @!P2 NANOSLEEP.SYNCS 0x989680 ;  /* 0x009896800000a95d */ /* 0x004fea0003900000 */
[----:B------:R-:W2:Y:S02]  /*8070*/  @!P2 SYNCS.PHASECHK.TRANS64 P2, [R3+URZ+0x1b8], R26 ;  /* 0x0001b81a0300a5a7 */ /* 0x000ea400080410ff */
[----:B--2---:R-:W-:Y:S05]  /*8080*/  @!P2 BRA `(.L_x_194) ;  /* 0xfffffffc00f0a947 */ /* 0x004fea000383ffff */
[----:B------:R-:W-:Y:S05]  /*8090*/  BRA `(.L_x_195) ;  /* 0xffffffd0001c7947 */ /* 0x000fea000383ffff */
.L_x_101:
[----:B--2---:R2:W4:Y:S02]  /*80a0*/  SYNCS.PHASECHK.TRANS64.TRYWAIT P0, [R0+URZ+0x1d0], R3 ;  /* 0x0001d003000075a7 */ /* 0x00452400080011ff */
[----:B----4-:R-:W-:Y:S05]  /*80b0*/  @!P0 NANOSLEEP.SYNCS 0x989680 ;  /* 0x009896800000895d */ /* 0x010fea0003900000 */
[----:B------:R-:W4:Y:S02]  /*80c0*/  @!P0 SYNCS.PHASECHK.TRANS64 P0, [R0+URZ+0x1d0], R3 ;  /* 0x0001d003000085a7 */ /* 0x000f2400080010ff */
[----:B----4-:R-:W-:Y:S05]  /*80d0*/  @!P0 BRA `(.L_x_101) ;  /* 0xfffffffc00f08947 */ /* 0x010fea000383ffff */
[----:B------:R-:W-:Y:S05]  /*80e0*/  BRA `(.L_x_196) ;  /* 0xffffffd400787947 */ /* 0x000fea000383ffff */
.L_x_112:
[----:B-1----:R-:W-:Y:S04]  /*80f0*/  MOV R0, UR43 ;  /* 0x0000002b00007c02 */ /* 0x002fe80008000f00 */
[----:B------:R1:W2:Y:S03]  /*8100*/  SYNCS.PHASECHK.TRANS64.TRYWAIT P1, [R0+URZ+0x1b0], R3 ;  /* 0x0001b003000075a7 */ /* 0x0002a600080211ff */
[----:B--2---:R-:W-:Y:S05]  /*8110*/  @!P1 NANOSLEEP.SYNCS 0x989680 ;  /* 0x009896800000995d */ /* 0x004fea0003900000 */
[----:B------:R-:W2:Y:S02]  /*8120*/  @!P1 SYNCS.PHASECHK.TRANS64 P1, [R0+URZ+0x1b0], R3 ;  /* 0x0001b003000095a7 */ /* 0x000ea400080210ff */
[----:B--2---:R-:W-:Y:S05]  /*8130*/  @!P1 BRA `(.L_x_112) ;  /* 0xfffffffc00ec9947 */ /* 0x004fea000383ffff */
[----:B------:R-:W-:Y:S05]  /*8140*/  BRA `(.L_x_111) ;  /* 0xffffffe0006c7947 */ /* 0x000fea000383ffff */
.L_x_114:
[----:B-1----:R1:W4:Y:S02]  /*8150*/  SYNCS.PHASECHK.TRANS64.TRYWAIT P1, [R92+URZ+0x1f0], R7 ;  /* 0x0001f0075c0075a7 */ /* 0x00232400080211ff */
[----:B----4-:R-:W-:Y:S05]  /*8160*/  @!P1 NANOSLEEP.SYNCS 0x989680 ;  /* 0x009896800000995d */ /* 0x010fea0003900000 */
[----:B------:R-:W4:Y:S02]  /*8170*/  @!P1 SYNCS.PHASECHK.TRANS64 P1, [R92+URZ+0x1f0], R7 ;  /* 0x0001f0075c0095a7 */ /* 0x000f2400080210ff */
[----:B----4-:R-:W-:Y:S05]  /*8180*/  @!P1 BRA `(.L_x_114) ;  /* 0xfffffffc00f09947 */ /* 0x010fea000383ffff */
[----:B------:R-:W-:Y:S05]  /*8190*/  BRA `(.L_x_113) ;  /* 0xffffffe000a87947 */ /* 0x000fea000383ffff */
        .weak           $__internal_0_$__cuda_sm10x_tcgen05_guardrail_trap_col_being_dealloced_not_returned_by_alloc
        .type           $__internal_0_$__cuda_sm10x_tcgen05_guardrail_trap_col_being_dealloced_not_returned_by_alloc,@function
        .size           $__internal_0_$__cuda_sm10x_tcgen05_guardrail_trap_col_being_dealloced_not_returned_by_alloc,($__internal_1_$__cuda_sm10x_tcgen05_guardrail_trap_phase_invalid_during_alloc - $__internal_0_$__cuda_sm10x_tcgen05_guardrail_trap_col_being_dealloced_not_returned_by_alloc)
$__internal_0_$__cuda_sm10x_tcgen05_guardrail_trap_col_being_dealloced_not_returned_by_alloc:
[----:B------:R-:W-:Y:S05]  /*81a0*/  BPT.TRAP 0x1 ;  /* 0x000000040000795c */ /* 0x000fea0000300000 */
[----:B------:R-:W-:-:S04]  /*81b0*/  HFMA2 R3, -RZ, RZ, 0, 0 ;  /* 0x00000000ff037431 */ /* 0x000fc800000001ff */
[----:B------:R-:W-:Y:S05]  /*81c0*/  RET.REL.NODEC R2 `(_ZN7cutlass13device_kernelINS_4gemm6kernel13GemmUniversalIN4cute5tupleIJiiiiEEENS1_10collective13CollectiveMmaINS1_35MainloopSm100TmaUmmaWarpSpecializedILi27ELi2ELi4ENS5_IJNS4_1CILi1EEESB_SB_EEEEENS5_IJNSA_ILi64EEESE_SE_EEENS_12float_e5m2_tENS5_IJlSB_lEEESG_SH_NS4_8TiledMMAINS4_8MMA_AtomIJNS4_10MMA_TraitsINS4_19SM100_MMA_F8F6F4_SSEJSG_SG_fSE_SE_NS4_17integral_constantINS4_4UMMA5MajorELSO_0EEESP_NSM_INSN_7ScaleInELSQ_0EEESR_EEEEEENS4_6LayoutISC_NS5_IJNSA_ILi0EEESV_SV_EEEEENS5_IJNS4_10UnderscoreESY_SY_EEEEENS4_13SM90_TMA_LOADENS4_14ComposedLayoutINS4_7SwizzleILi2ELi4ELi3EEENS4_18smem_ptr_flag_bitsILi8EEENSU_INS5_IJNSA_ILi8EEESE_EEENS5_IJSE_SB_EEEEEEEvNS4_8identityES11_S1B_vS1C_EENS_8epilogue10collective18CollectiveEpilogueINS1E_23Sm100TmaWarpSpecializedILi1ELi1ELi32ELb0ELb0EEEJSF_NS5_IJNSU_ISE_SB_EES1J_EEESG_SH_SG_SH_NS1E_6fusion15FusionCallbacksIS1I_NS1L_17LinearCombinationISG_fSG_fLNS_15FloatRoundStyleE2EEESF_S1K_JEEENS4_5SM1004TMEM4LOAD26SM100_TMEM_LOAD_16dp32b32xES11_S1B_NS4_39AutoVectorizingCopyWithAssumedAlignmentILi128EEENS4_14SM90_TMA_STOREES1B_S1W_S1W_EEEvvEEEEvNT_6ParamsE) ;  /* 0xffffff7c028c7950 */ /* 0x000fea0003c3ffff */
        .weak           $__internal_1_$__cuda_sm10x_tcgen05_guardrail_trap_phase_invalid_during_alloc
        .type           $__internal_1_$__cuda_sm10x_tcgen05_guardrail_trap_phase_invalid_during_alloc,@function
        .size           $__internal_1_$__cuda_sm10x_tcgen05_guardrail_trap_phase_invalid_during_alloc,($__internal_2_$__cuda_sm10x_tcgen05_guardrail_trap_unallocated_columns_being_dealloced - $__internal_1_$__cuda_sm10x_tcgen05_guardrail_trap_phase_invalid_during_alloc)
$__internal_1_$__cuda_sm10x_tcgen05_guardrail_trap_phase_invalid_during_alloc:
[----:B------:R-:W-:Y:S05]  /*81d0*/  BPT.TRAP 0x1 ;  /* 0x000000040000795c */ /* 0x000fea0000300000 */
[----:B------:R-:W-:-:S04]  /*81e0*/  MOV R3, 0x0 ;  /* 0x0000000000037802 */ /* 0x000fc80000000f00 */
[----:B------:R-:W-:Y:S05]  /*81f0*/  RET.REL.NODEC R2 `(_ZN7cutlass13device_kernelINS_4gemm6kernel13GemmUniversalIN4cute5tupleIJiiiiEEENS1_10collective13CollectiveMmaINS1_35MainloopSm100TmaUmmaWarpSpecializedILi27ELi2ELi4ENS5_IJNS4_1CILi1EEESB_SB_EEEEENS5_IJNSA_ILi64EEESE_SE_EEENS_12float_e5m2_tENS5_IJlSB_lEEESG_SH_NS4_8TiledMMAINS4_8MMA_AtomIJNS4_10MMA_TraitsINS4_19SM100_MMA_F8F6F4_SSEJSG_SG_fSE_SE_NS4_17integral_constantINS4_4UMMA5MajorELSO_0EEESP_NSM_INSN_7ScaleInELSQ_0EEESR_EEEEEENS4_6LayoutISC_NS5_IJNSA_ILi0EEESV_SV_EEEEENS5_IJNS4_10UnderscoreESY_SY_EEEEENS4_13SM90_TMA_LOADENS4_14ComposedLayoutINS4_7SwizzleILi2ELi4ELi3EEENS4_18smem_ptr_flag_bitsILi8EEENSU_INS5_IJNSA_ILi8EEESE_EEENS5_IJSE_SB_EEEEEEEvNS4_8identityES11_S1B_vS1C_EENS_8epilogue10collective18CollectiveEpilogueINS1E_23Sm100TmaWarpSpecializedILi1ELi1ELi32ELb0ELb0EEEJSF_NS5_IJNSU_ISE_SB_EES1J_EEESG_SH_SG_SH_NS1E_6fusion15FusionCallbacksIS1I_NS1L_17LinearCombinationISG_fSG_fLNS_15FloatRoundStyleE2EEESF_S1K_JEEENS4_5SM1004TMEM4LOAD26SM100_TMEM_LOAD_16dp32b32xES11_S1B_NS4_39AutoVectorizingCopyWithAssumedAlignmentILi128EEENS4_14SM90_TMA_STOREES1B_S1W_S1W_EEEvvEEEEvNT_6ParamsE) ;  /* 0xffffff7c02807950 */ /* 0x000fea0003c3ffff */
        .weak           $__internal_2_$__cuda_sm10x_tcgen05_guardrail_trap_unallocated_columns_being_dealloced
        .type           $__internal_2_$__cuda_sm10x_tcgen05_guardrail_trap_unallocated_columns_being_dealloced,@function
        .size           $__internal_2_$__cuda_sm10x_tcgen05_guardrail_trap_unallocated_columns_being_dealloced,(.L_x_198 - $__internal_2_$__cuda_sm10x_tcgen05_guardrail_trap_unallocated_columns_being_dealloced)
$__internal_2_$__cuda_sm10x_tcgen05_guardrail_trap_unallocated_columns_being_dealloced:
[----:B------:R-:W-:Y:S05]  /*8200*/  BPT.TRAP 0x1 ;  /* 0x000000040000795c */ /* 0x000fea0000300000 */
[----:B------:R-:W-:-:S04]  /*8210*/  HFMA2 R3, -RZ, RZ, 0, 0 ;  /* 0x00000000ff037431 */ /* 0x000fc800000001ff */
[----:B------:R-:W-:Y:S05]  /*8220*/  RET.REL.NODEC R2 `(_ZN7cutlass13device_kernelINS_4gemm6kernel13GemmUniversalIN4cute5tupleIJiiiiEEENS1_10collective13CollectiveMmaINS1_35MainloopSm100TmaUmmaWarpSpecializedILi27ELi2ELi4ENS5_IJNS4_1CILi1EEESB_SB_EEEEENS5_IJNSA_ILi64EEESE_SE_EEENS_12float_e5m2_tENS5_IJlSB_lEEESG_SH_NS4_8TiledMMAINS4_8MMA_AtomIJNS4_10MMA_TraitsINS4_19SM100_MMA_F8F6F4_SSEJSG_SG_fSE_SE_NS4_17integral_constantINS4_4UMMA5MajorELSO_0EEESP_NSM_INSN_7ScaleInELSQ_0EEESR_EEEEEENS4_6LayoutISC_NS5_IJNSA_ILi0EEESV_SV_EEEEENS5_IJNS4_10UnderscoreESY_SY_EEEEENS4_13SM90_TMA_LOADENS4_14ComposedLayoutINS4_7SwizzleILi2ELi4ELi3EEENS4_18smem_ptr_flag_bitsILi8EEENSU_INS5_IJNSA_ILi8EEESE_EEENS5_IJSE_SB_EEEEEEEvNS4_8identityES11_S1B_vS1C_EENS_8epilogue10collective18CollectiveEpilogueINS1E_23Sm100TmaWarpSpecializedILi1ELi1ELi32ELb0ELb0EEEJSF_NS5_IJNSU_ISE_SB_EES1J_EEESG_SH_SG_SH_NS1E_6fusion15FusionCallbacksIS1I_NS1L_17LinearCombinationISG_fSG_fLNS_15FloatRoundStyleE2EEESF_S1K_JEEENS4_5SM1004TMEM4LOAD26SM100_TMEM_LOAD_16dp32b32xES11_S1B_NS4_39AutoVectorizingCopyWithAssumedAlignmentILi128EEENS4_14SM90_TMA_STOREES1B_S1W_S1W_EEEvvEEEEvNT_6ParamsE) ;  /* 0xffffff7c02747950 */ /* 0x000fea0003c3ffff */
.L_x_197:
[----:B------:R-:W-:-:S00]  /*8230*/  BRA `(.L_x_197) ;  /* 0xfffffffc00fc7947 */ /* 0x000fc0000383ffff */
[----:B------:R-:W-:-:S00]  /*8240*/  NOP ;  /* 0x0000000000007918 */ /* 0x000fc00000000000 */
        /* <DEDUP_REMOVED lines=11> */
.L_x_198:


//--------------------- .nv.global.init           --------------------------
	.section	.nv.global.init,"aw",@progbits
.nv.global.init:
	.type		$str$27,@object
	.size		$str$27,($str$28 - $str$27)
$str$27:
        /*0000*/ 	.byte	0x28, 0x61, 0x64, 0x64, 0x72, 0x65, 0x73, 0x73, 0x20, 0x26, 0x20, 0x6d, 0x61, 0x73, 0x6b, 0x29
        /*0010*/ 	.byte	0x20, 0x3d, 0x3d, 0x20, 0x30, 0x00
	.type		$str$28,@object
	.size		$str$28,($str$26 - $str$28)
$str$28:
        /*0016*/ 	.byte	0x2f, 0x74, 0x6d, 0x70, 0x2f, 0x63, 0x75, 0x74, 0x6c, 0x61, 0x73, 0x73, 0x5f, 0x73, 0x77, 0x65
        /*0026*/ 	.byte	0x65, 0x70, 0x5f, 0x73, 0x72, 0x63, 0x2f, 0x69, 0x6e, 0x63, 0x6c, 0x75, 0x64, 0x65, 0x2f, 0x63
        /*0036*/ 	.byte	0x75, 0x74, 0x65, 0x2f, 0x70, 0x6f, 0x69, 0x6e, 0x74, 0x65, 0x72, 0x5f, 0x66, 0x6c, 0x61, 0x67
        /*0046*/ 	.byte	0x67, 0x65, 0x64, 0x2e, 0x68, 0x70, 0x70, 0x00
	.type		$str$26,@object
	.size		$str$26,($str$25 - $str$26)
$str$26:
        /*004e*/ 	.byte	0x2f, 0x74, 0x6d, 0x70, 0x2f, 0x63, 0x75, 0x74, 0x6c, 0x61, 0x73, 0x73, 0x5f, 0x73, 0x77, 0x65
        /*005e*/ 	.byte	0x65, 0x70, 0x5f, 0x73, 0x72, 0x63, 0x2f, 0x69, 0x6e, 0x63, 0x6c, 0x75, 0x64, 0x65, 0x2f, 0x63
        /*006e*/ 	.byte	0x75, 0x74, 0x65, 0x2f, 0x61, 0x74, 0x6f, 0x6d, 0x2f, 0x63, 0x6f, 0x70, 0x79, 0x5f, 0x74, 0x72
        /*007e*/ 	.byte	0x61, 0x69, 0x74, 0x73, 0x5f, 0x73, 0x6d, 0x31, 0x30, 0x30, 0x2e, 0x68, 0x70, 0x70, 0x00
	.type		$str$25,@object
	.size		$str$25,(__unnamed_1 - $str$25)
$str$25:
        /*008d*/ 	.byte	0x28, 0x28, 0x75, 0x69, 0x6e, 0x74, 0x33, 0x32, 0x5f, 0x74, 0x28, 0x74, 0x68, 0x72, 0x65, 0x61
        /*009d*/ 	.byte	0x64, 0x49, 0x64, 0x78, 0x2e, 0x78, 0x29, 0x20, 0x2f, 0x20, 0x33, 0x32, 0x29, 0x20, 0x25, 0x20
        /*00ad*/ 	.byte	0x34, 0x29, 0x20, 0x3d, 0x3d, 0x20, 0x28, 0x28, 0x28, 0x74, 0x6d, 0x65, 0x6d, 0x5f, 0x61, 0x64
        /*00bd*/ 	.byte	0x64, 0x72, 0x20, 0x3e, 0x3e, 0x20, 0x31, 0x36, 0x29, 0x20, 0x2f, 0x20, 0x33, 0x32, 0x29, 0x20
        /*00cd*/ 	.byte	0x25, 0x20, 0x34, 0x29, 0x00
	.type		__unnamed_1,@object
	.size		__unnamed_1,(__unnamed_2 - __unnamed_1)
__unnamed_1:
        /*00d2*/ 	.byte	0x61, 0x75, 0x74, 0x6f, 0x20, 0x63, 0x75, 0x74, 0x65, 0x3a, 0x3a, 0x61, 0x73, 0x5f, 0x70, 0x6f
        /* <DEDUP_REMOVED lines=24> */
        /*0262*/ 	.byte	0x3c, 0x34, 0x30, 0x39, 0x36, 0x3e, 0x3e, 0x3e, 0x3e, 0x5d, 0x00
	.type		__unnamed_2,@object
	.size		__unnamed_2,(.L_2 - __unnamed_2)
__unnamed_2:
        /* <DEDUP_REMOVED lines=40> */
        /*04ed*/ 	.byte	0x74, 0x65, 0x3a, 0x3a, 0x43, 0x3c, 0x30, 0x3e, 0x3e, 0x3e, 0x3e, 0x5d, 0x00
.L_2:


//--------------------- .nv.shared._ZN7cutlass13device_kernelINS_4gemm6kernel13GemmUniversalIN4cute5tupleIJiiiiEEENS1_10collective13CollectiveMmaINS1_35MainloopSm100TmaUmmaWarpSpecializedILi27ELi2ELi4ENS5_IJNS4_1CILi1EEESB_SB_EEEEENS5_IJNSA_ILi64EEESE_SE_EEENS_12float_e5m2_tENS5_IJlSB_lEEESG_SH_NS4_8TiledMMAINS4_8MMA_AtomIJNS4_10MMA_TraitsINS4_19SM100_MMA_F8F6F4_SSEJSG_SG_fSE_SE_NS4_17integral_constantINS4_4UMMA5MajorELSO_0EEESP_NSM_INSN_7ScaleInELSQ_0EEESR_EEEEEENS4_6LayoutISC_NS5_IJNSA_ILi0EEESV_SV_EEEEENS5_IJNS4_10UnderscoreESY_SY_EEEEENS4_13SM90_TMA_LOADENS4_14ComposedLayoutINS4_7SwizzleILi2ELi4ELi3EEENS4_18smem_ptr_flag_bitsILi8EEENSU_INS5_IJNSA_ILi8EEESE_EEENS5_IJSE_SB_EEEEEEEvNS4_8identityES11_S1B_vS1C_EENS_8epilogue10collective18CollectiveEpilogueINS1E_23Sm100TmaWarpSpecializedILi1ELi1ELi32ELb0ELb0EEEJSF_NS5_IJNSU_ISE_SB_EES1J_EEESG_SH_SG_SH_NS1E_6fusion15FusionCallbacksIS1I_NS1L_17LinearCombinationISG_fSG_fLNS_15FloatRoundStyleE2EEESF_S1K_JEEENS4_5SM1004TMEM4LOAD26SM100_TMEM_LOAD_16dp32b32xES11_S1B_NS4_39AutoVectorizingCopyWithAssumedAlignmentILi128EEENS4_14SM90_TMA_STOREES1B_S1W_S1W_EEEvvEEEEvNT_6ParamsE --------------------------
	.section	.nv.shared._ZN7cutlass13device_kernelINS_4gemm6kernel13GemmUniversalIN4cute5tupleIJiiiiEEENS1_10collective13CollectiveMmaINS1_35MainloopSm100TmaUmmaWarpSpecializedILi27ELi2ELi4ENS5_IJNS4_1CILi1EEESB_SB_EEEEENS5_IJNSA_ILi64EEESE_SE_EEENS_12float_e5m2_tENS5_IJlSB_lEEESG_SH_NS4_8TiledMMAINS4_8MMA_AtomIJNS4_10MMA_TraitsINS4_19SM100_MMA_F8F6F4_SSEJSG_SG_fSE_SE_NS4_17integral_constantINS4_4UMMA5MajorELSO_0EEESP_NSM_INSN_7ScaleInELSQ_0EEESR_EEEEEENS4_6LayoutISC_NS5_IJNSA_ILi0EEESV_SV_EEEEENS5_IJNS4_10UnderscoreESY_SY_EEEEENS4_13SM90_TMA_LOADENS4_14ComposedLayoutINS4_7SwizzleILi2ELi4ELi3EEENS4_18smem_ptr_flag_bitsILi8EEENSU_INS5_IJNSA_ILi8EEESE_EEENS5_IJSE_SB_EEEEEEEvNS4_8identityES11_S1B_vS1C_EENS_8epilogue10collective18CollectiveEpilogueINS1E_23Sm100TmaWarpSpecializedILi1ELi1ELi32ELb0ELb0EEEJSF_NS5_IJNSU_ISE_SB_EES1J_EEESG_SH_SG_SH_NS1E_6fusion15FusionCallbacksIS1I_NS1L_17LinearCombinationISG_fSG_fLNS_15FloatRoundStyleE2EEESF_S1K_JEEENS4_5SM1004TMEM4LOAD26SM100_TMEM_LOAD_16dp32b32xES11_S1B_NS4_39AutoVectorizingCopyWithAssumedAlignmentILi128EEENS4_14SM90_TMA_STOREES1B_S1W_S1W_EEEvvEEEEvNT_6ParamsE,"aw",@nobits
	.sectionflags	@""
	.align	16
	.zero		1024


//--------------------- .nv.shared.reserved.0     --------------------------
	.section	.nv.shared.reserved.0,"aw",@nobits
	.weak		__nv_reservedSMEM_offset_0_alias
	.size		__nv_reservedSMEM_offset_0_alias, 0, 64
	.other		__nv_reservedSMEM_offset_0_alias,@"STO_CUDA_RESERVED_SHARED STV_DEFAULT"
__nv_reservedSMEM_offset_0_alias:
	.zero		0
.nv.shared.reserved.0:
	.zero		64
	.weak		__nv_reservedSMEM_tcgen05_partition
	.type		__nv_reservedSMEM_tcgen05_partition,@object
	.size		__nv_reservedSMEM_tcgen05_partition,(.L_0 - __nv_reservedSMEM_tcgen05_partition)
__nv_reservedSMEM_tcgen05_partition:
	.zero		32
.L_0:


//--------------------- .nv.global                --------------------------
	.section	.nv.global,"aw",@nobits
.nv.global:
	.type		_ZN40_INTERNAL_681c4bbd_4_k_cu_0b5a9c50_298584cute1_E,@object
	.size		_ZN40_INTERNAL_681c4bbd_4_k_cu_0b5a9c50_298584cute1_E,(_ZN40_INTERNAL_681c4bbd_4_k_cu_0b5a9c50_298584cuda3std3__45__cpo6cbeginE - _ZN40_INTERNAL_681c4bbd_4_k_cu_0b5a9c50_298584cute1_E)
_ZN40_INTERNAL_681c4bbd_4_k_cu_0b5a9c50_298584cute1_E:
	.zero		1
	.type		_ZN40_INTERNAL_681c4bbd_4_k_cu_0b5a9c50_298584cuda3std3__45__cpo6cbeginE,@object
	.size		_ZN40_INTERNAL_681c4bbd_4_k_cu_0b5a9c50_298584cuda3std3__45__cpo6cbeginE,(_ZN40_INTERNAL_681c4bbd_4_k_cu_0b5a9c50_298584cuda3std3__48in_placeE - _ZN40_INTERNAL_681c4bbd_4_k_cu_0b5a9c50_298584cuda3std3__45__cpo6cbeginE)
_ZN40_INTERNAL_681c4bbd_4_k_cu_0b5a9c50_298584cuda3std3__45__cpo6cbeginE:
	.zero		1
	.type		_ZN40_INTERNAL_681c4bbd_4_k_cu_0b5a9c50_298584cuda3std3__48in_placeE,@object
	.size		_ZN40_INTERNAL_681c4bbd_4_k_cu_0b5a9c50_298584cuda3std3__48in_placeE,(_ZN40_INTERNAL_681c4bbd_4_k_cu_0b5a9c50_298584cuda3std6ranges3__45__cpo9iter_moveE - _ZN40_INTERNAL_681c4bbd_4_k_cu_0b5a9c50_298584cuda3std3__48in_placeE)
_ZN40_INTERNAL_681c4bbd_4_k_cu_0b5a9c50_298584cuda3std3__48in_placeE:
	.zero		1
	.type		_ZN40_INTERNAL_681c4bbd_4_k_cu_0b5a9c50_298584cuda3std6ranges3__45__cpo9iter_moveE,@object
	.size		_ZN40_INTERNAL_681c4bbd_4_k_cu_0b5a9c50_298584cuda3std6ranges3__45__cpo9iter_moveE,(_ZN40_INTERNAL_681c4bbd_4_k_cu_0b5a9c50_298584cuda3std3__45__cpo5beginE - _ZN40_INTERNAL_681c4bbd_4_k_cu_0b5a9c50_298584cuda3std6ranges3__45__cpo9iter_moveE)
_ZN40_INTERNAL_681c4bbd_4_k_cu_0b5a9c50_298584cuda3std6ranges3__45__cpo9iter_moveE:
	.zero		1
	.type		_ZN40_INTERNAL_681c4bbd_4_k_cu_0b5a9c50_298584cuda3std3__45__cpo5beginE,@object
	.size		_ZN40_INTERNAL_681c4bbd_4_k_cu_0b5a9c50_298584cuda3std3__45__cpo5beginE,(_ZN40_INTERNAL_681c4bbd_4_k_cu_0b5a9c50_298584cuda3std3__442_GLOBAL__N__681c4bbd_4_k_cu_0b5a9c50_298586ignoreE - _ZN40_INTERNAL_681c4bbd_4_k_cu_0b5a9c50_298584cuda3std3__45__cpo5beginE)
_ZN40_INTERNAL_681c4bbd_4_k_cu_0b5a9c50_298584cuda3std3__45__cpo5beginE:
	.zero		1
	.type		_ZN40_INTERNAL_681c4bbd_4_k_cu_0b5a9c50_298584cuda3std3__442_GLOBAL__N__681c4bbd_4_k_cu_0b5a9c50_298586ignoreE,@object
	.size		_ZN40_INTERNAL_681c4bbd_4_k_cu_0b5a9c50_298584cuda3std3__442_GLOBAL__N__681c4bbd_4_k_cu_0b5a9c50_298586ignoreE,(_ZN40_INTERNAL_681c4bbd_4_k_cu_0b5a9c50_298584cute7productE - _ZN40_INTERNAL_681c4bbd_4_k_cu_0b5a9c50_298584cuda3std3__442_GLOBAL__N__681c4bbd_4_k_cu_0b5a9c50_298586ignoreE)
_ZN40_INTERNAL_681c4bbd_4_k_cu_0b5a9c50_298584cuda3std3__442_GLOBAL__N__681c4bbd_4_k_cu_0b5a9c50_298586ignoreE:
	.zero		1
	.type		_ZN40_INTERNAL_681c4bbd_4_k_cu_0b5a9c50_298584cute7productE,@object
	.size		_ZN40_INTERNAL_681c4bbd_4_k_cu_0b5a9c50_298584cute7productE,(_ZN40_INTERNAL_681c4bbd_4_k_cu_0b5a9c50_298584cuda3std3__45__cpo3endE - _ZN40_INTERNAL_681c4bbd_4_k_cu_0b5a9c50_298584cute7productE)
_ZN40_INTERNAL_681c4bbd_4_k_cu_0b5a9c50_298584cute7productE:
	.zero		1
	.type		_ZN40_INTERNAL_681c4bbd_4_k_cu_0b5a9c50_298584cuda3std3__45__cpo3endE,@object
	.size		_ZN40_INTERNAL_681c4bbd_4_k_cu_0b5a9c50_298584cuda3std3__45__cpo3endE,(_ZN40_INTERNAL_681c4bbd_4_k_cu_0b5a9c50_298584cuda3std3__419piecewise_constructE - _ZN40_INTERNAL_681c4bbd_4_k_cu_0b5a9c50_298584cuda3std3__45__cpo3endE)
_ZN40_INTERNAL_681c4bbd_4_k_cu_0b5a9c50_298584cuda3std3__45__cpo3endE:
	.zero		1
	.type		_ZN40_INTERNAL_681c4bbd_4_k_cu_0b5a9c50_298584cuda3std3__419piecewise_constructE,@object
	.size		_ZN40_INTERNAL_681c4bbd_4_k_cu_0b5a9c50_298584cuda3std3__419piecewise_constructE,(_ZN40_INTERNAL_681c4bbd_4_k_cu_0b5a9c50_298584cuda3std3__45__cpo4cendE - _ZN40_INTERNAL_681c4bbd_4_k_cu_0b5a9c50_298584cuda3std3__419piecewise_constructE)
_ZN40_INTERNAL_681c4bbd_4_k_cu_0b5a9c50_298584cuda3std3__419piecewise_constructE:
	.zero		1
	.type		_ZN40_INTERNAL_681c4bbd_4_k_cu_0b5a9c50_298584cuda3std3__45__cpo4cendE,@object
	.size		_ZN40_INTERNAL_681c4bbd_4_k_cu_0b5a9c50_298584cuda3std3__45__cpo4cendE,(_ZN40_INTERNAL_681c4bbd_4_k_cu_0b5a9c50_298584cuda3std6ranges3__45__cpo4swapE - _ZN40_INTERNAL_681c4bbd_4_k_cu_0b5a9c50_298584cuda3std3__45__cpo4cendE)
_ZN40_INTERNAL_681c4bbd_4_k_cu_0b5a9c50_298584cuda3std3__45__cpo4cendE:
	.zero		1
	.type		_ZN40_INTERNAL_681c4bbd_4_k_cu_0b5a9c50_298584cuda3std6ranges3__45__cpo4swapE,@object
	.size		_ZN40_INTERNAL_681c4bbd_4_k_cu_0b5a9c50_298584cuda3std6ranges3__45__cpo4swapE,(.L_10 - _ZN40_INTERNAL_681c4bbd_4_k_cu_0b5a9c50_298584cuda3std6ranges3__45__cpo4swapE)
_ZN40_INTERNAL_681c4bbd_4_k_cu_0b5a9c50_298584cuda3std6ranges3__45__cpo4swapE:
	.zero		1
.L_10:


//--------------------- .nv.constant0._ZN7cutlass13device_kernelINS_4gemm6kernel13GemmUniversalIN4cute5tupleIJiiiiEEENS1_10collective13CollectiveMmaINS1_35MainloopSm100TmaUmmaWarpSpecializedILi27ELi2ELi4ENS5_IJNS4_1CILi1EEESB_SB_EEEEENS5_IJNSA_ILi64EEESE_SE_EEENS_12float_e5m2_tENS5_IJlSB_lEEESG_SH_NS4_8TiledMMAINS4_8MMA_AtomIJNS4_10MMA_TraitsINS4_19SM100_MMA_F8F6F4_SSEJSG_SG_fSE_SE_NS4_17integral_constantINS4_4UMMA5MajorELSO_0EEESP_NSM_INSN_7ScaleInELSQ_0EEESR_EEEEEENS4_6LayoutISC_NS5_IJNSA_ILi0EEESV_SV_EEEEENS5_IJNS4_10UnderscoreESY_SY_EEEEENS4_13SM90_TMA_LOADENS4_14ComposedLayoutINS4_7SwizzleILi2ELi4ELi3EEENS4_18smem_ptr_flag_bitsILi8EEENSU_INS5_IJNSA_ILi8EEESE_EEENS5_IJSE_SB_EEEEEEEvNS4_8identityES11_S1B_vS1C_EENS_8epilogue10collective18CollectiveEpilogueINS1E_23Sm100TmaWarpSpecializedILi1ELi1ELi32ELb0ELb0EEEJSF_NS5_IJNSU_ISE_SB_EES1J_EEESG_SH_SG_SH_NS1E_6fusion15FusionCallbacksIS1I_NS1L_17LinearCombinationISG_fSG_fLNS_15FloatRoundStyleE2EEESF_S1K_JEEENS4_5SM1004TMEM4LOAD26SM100_TMEM_LOAD_16dp32b32xES11_S1B_NS4_39AutoVectorizingCopyWithAssumedAlignmentILi128EEENS4_14SM90_TMA_STOREES1B_S1W_S1W_EEEvvEEEEvNT_6ParamsE --------------------------
	.section	.nv.constant0._ZN7cutlass13device_kernelINS_4gemm6kernel13GemmUniversalIN4cute5tupleIJiiiiEEENS1_10collective13CollectiveMmaINS1_35MainloopSm100TmaUmmaWarpSpecializedILi27ELi2ELi4ENS5_IJNS4_1CILi1EEESB_SB_EEEEENS5_IJNSA_ILi64EEESE_SE_EEENS_12float_e5m2_tENS5_IJlSB_lEEESG_SH_NS4_8TiledMMAINS4_8MMA_AtomIJNS4_10MMA_TraitsINS4_19SM100_MMA_F8F6F4_SSEJSG_SG_fSE_SE_NS4_17integral_constantINS4_4UMMA5MajorELSO_0EEESP_NSM_INSN_7ScaleInELSQ_0EEESR_EEEEEENS4_6LayoutISC_NS5_IJNSA_ILi0EEESV_SV_EEEEENS5_IJNS4_10UnderscoreESY_SY_EEEEENS4_13SM90_TMA_LOADENS4_14ComposedLayoutINS4_7SwizzleILi2ELi4ELi3EEENS4_18smem_ptr_flag_bitsILi8EEENSU_INS5_IJNSA_ILi8EEESE_EEENS5_IJSE_SB_EEEEEEEvNS4_8identityES11_S1B_vS1C_EENS_8epilogue10collective18CollectiveEpilogueINS1E_23Sm100TmaWarpSpecializedILi1ELi1ELi32ELb0ELb0EEEJSF_NS5_IJNSU_ISE_SB_EES1J_EEESG_SH_SG_SH_NS1E_6fusion15FusionCallbacksIS1I_NS1L_17LinearCombinationISG_fSG_fLNS_15FloatRoundStyleE2EEESF_S1K_JEEENS4_5SM1004TMEM4LOAD26SM100_TMEM_LOAD_16dp32b32xES11_S1B_NS4_39AutoVectorizingCopyWithAssumedAlignmentILi128EEENS4_14SM90_TMA_STOREES1B_S1W_S1W_EEEvvEEEEvNT_6ParamsE,"a",@progbits
	.sectionflags	@""
	.align	4
.nv.constant0._ZN7cutlass13device_kernelINS_4gemm6kernel13GemmUniversalIN4cute5tupleIJiiiiEEENS1_10collective13CollectiveMmaINS1_35MainloopSm100TmaUmmaWarpSpecializedILi27ELi2ELi4ENS5_IJNS4_1CILi1EEESB_SB_EEEEENS5_IJNSA_ILi64EEESE_SE_EEENS_12float_e5m2_tENS5_IJlSB_lEEESG_SH_NS4_8TiledMMAINS4_8MMA_AtomIJNS4_10MMA_TraitsINS4_19SM100_MMA_F8F6F4_SSEJSG_SG_fSE_SE_NS4_17integral_constantINS4_4UMMA5MajorELSO_0EEESP_NSM_INSN_7ScaleInELSQ_0EEESR_EEEEEENS4_6LayoutISC_NS5_IJNSA_ILi0EEESV_SV_EEEEENS5_IJNS4_10UnderscoreESY_SY_EEEEENS4_13SM90_TMA_LOADENS4_14ComposedLayoutINS4_7SwizzleILi2ELi4ELi3EEENS4_18smem_ptr_flag_bitsILi8EEENSU_INS5_IJNSA_ILi8EEESE_EEENS5_IJSE_SB_EEEEEEEvNS4_8identityES11_S1B_vS1C_EENS_8epilogue10collective18CollectiveEpilogueINS1E_23Sm100TmaWarpSpecializedILi1ELi1ELi32ELb0ELb0EEEJSF_NS5_IJNSU_ISE_SB_EES1J_EEESG_SH_SG_SH_NS1E_6fusion15FusionCallbacksIS1I_NS1L_17LinearCombinationISG_fSG_fLNS_15FloatRoundStyleE2EEESF_S1K_JEEENS4_5SM1004TMEM4LOAD26SM100_TMEM_LOAD_16dp32b32xES11_S1B_NS4_39AutoVectorizingCopyWithAssumedAlignmentILi128EEENS4_14SM90_TMA_STOREES1B_S1W_S1W_EEEvvEEEEvNT_6ParamsE:
	.zero		2944


//--------------------- SYMBOLS --------------------------

	.type		.nv.reservedSmem.offset0,@object
	.size		.nv.reservedSmem.offset0,0x4
	.type		.nv.reservedSmem.cap,@object
	.size		.nv.reservedSmem.cap,0x4
	.type		__assertfail,@function
